//
// Generated by NVIDIA NVVM Compiler
//
// Compiler Build ID: CL-36424714
// Cuda compilation tools, release 13.0, V13.0.88
// Based on NVVM 20.0.0
//

.version 9.0
.target sm_100
.address_size 64

	// .globl	vpwma_batch_f32
.extern .shared .align 16 .b8 smem[];
.extern .shared .align 16 .b8 s_w[];

.visible .entry vpwma_batch_f32(
	.param .u64 .ptr .align 1 vpwma_batch_f32_param_0,
	.param .u64 .ptr .align 1 vpwma_batch_f32_param_1,
	.param .u64 .ptr .align 1 vpwma_batch_f32_param_2,
	.param .u64 .ptr .align 1 vpwma_batch_f32_param_3,
	.param .u64 .ptr .align 1 vpwma_batch_f32_param_4,
	.param .u32 vpwma_batch_f32_param_5,
	.param .u32 vpwma_batch_f32_param_6,
	.param .u32 vpwma_batch_f32_param_7,
	.param .u32 vpwma_batch_f32_param_8,
	.param .u64 .ptr .align 1 vpwma_batch_f32_param_9
)
{
	.reg .pred 	%p<41>;
	.reg .b32 	%r<132>;
	.reg .b32 	%f<71>;
	.reg .b64 	%rd<54>;

	ld.param.u64 	%rd10, [vpwma_batch_f32_param_0];
	ld.param.u64 	%rd11, [vpwma_batch_f32_param_1];
	ld.param.u64 	%rd12, [vpwma_batch_f32_param_2];
	ld.param.u64 	%rd13, [vpwma_batch_f32_param_3];
	ld.param.u64 	%rd14, [vpwma_batch_f32_param_4];
	ld.param.u32 	%r64, [vpwma_batch_f32_param_5];
	ld.param.u32 	%r65, [vpwma_batch_f32_param_6];
	ld.param.u32 	%r66, [vpwma_batch_f32_param_7];
	ld.param.u32 	%r67, [vpwma_batch_f32_param_8];
	ld.param.u64 	%rd15, [vpwma_batch_f32_param_9];
	cvta.to.global.u64 	%rd1, %rd13;
	cvta.to.global.u64 	%rd2, %rd10;
	cvta.to.global.u64 	%rd3, %rd15;
	cvta.to.global.u64 	%rd4, %rd14;
	cvta.to.global.u64 	%rd5, %rd12;
	cvta.to.global.u64 	%rd6, %rd11;
	mov.u32 	%r68, %nctaid.x;
	setp.ne.s32 	%p1, %r68, %r67;
	@%p1 bra 	$L__BB0_25;
	mov.u32 	%r1, %ctaid.x;
	setp.ge.u32 	%p22, %r1, %r67;
	@%p22 bra 	$L__BB0_49;
	mul.wide.u32 	%rd41, %r1, 4;
	add.s64 	%rd42, %rd6, %rd41;
	ld.global.nc.u32 	%r90, [%rd42];
	add.s64 	%rd43, %rd5, %rd41;
	ld.global.nc.u32 	%r2, [%rd43];
	setp.lt.s32 	%p23, %r2, 1;
	setp.lt.s32 	%p24, %r90, 2;
	or.pred  	%p25, %p23, %p24;
	@%p25 bra 	$L__BB0_49;
	mul.lo.s32 	%r3, %r64, %r1;
	mul.lo.s32 	%r4, %r65, %r1;
	add.s64 	%rd45, %rd4, %rd41;
	ld.global.nc.f32 	%f1, [%rd45];
	add.s32 	%r118, %r2, %r66;
	min.s32 	%r6, %r118, %r64;
	mov.u32 	%r7, %tid.x;
	setp.ge.u32 	%p26, %r7, %r2;
	@%p26 bra 	$L__BB0_6;
	mov.u32 	%r8, %ntid.x;
	mov.u32 	%r116, %r7;
$L__BB0_5:
	add.s32 	%r92, %r116, %r4;
	mul.wide.s32 	%rd46, %r92, 4;
	add.s64 	%rd47, %rd1, %rd46;
	ld.global.nc.f32 	%f40, [%rd47];
	shl.b32 	%r93, %r116, 2;
	mov.u32 	%r94, smem;
	add.s32 	%r95, %r94, %r93;
	st.shared.f32 	[%r95], %f40;
	add.s32 	%r116, %r116, %r8;
	setp.lt.s32 	%p27, %r116, %r2;
	@%p27 bra 	$L__BB0_5;
$L__BB0_6:
	bar.sync 	0;
	setp.ge.s32 	%p28, %r7, %r6;
	@%p28 bra 	$L__BB0_9;
	mov.u32 	%r11, %ntid.x;
	mov.u32 	%r117, %r7;
$L__BB0_8:
	add.s32 	%r96, %r117, %r3;
	mul.wide.s32 	%rd48, %r96, 4;
	add.s64 	%rd49, %rd3, %rd48;
	mov.b32 	%r97, 2147483647;
	st.global.u32 	[%rd49], %r97;
	add.s32 	%r117, %r117, %r11;
	setp.lt.s32 	%p29, %r117, %r6;
	@%p29 bra 	$L__BB0_8;
$L__BB0_9:
	bar.sync 	0;
	setp.ge.s32 	%p30, %r118, %r64;
	@%p30 bra 	$L__BB0_49;
	shl.b32 	%r98, %r2, 2;
	mov.u32 	%r99, smem;
	add.s32 	%r14, %r99, %r98;
	add.s32 	%r15, %r2, -1;
	mov.u32 	%r16, %ntid.x;
	and.b32  	%r17, %r2, 3;
	and.b32  	%r18, %r2, 2147483644;
	neg.s32 	%r19, %r18;
	shl.b32 	%r100, %r2, 3;
	add.s32 	%r101, %r100, %r99;
	add.s32 	%r20, %r101, -8;
$L__BB0_11:
	sub.s32 	%r102, %r64, %r118;
	min.s32 	%r22, %r102, 256;
	add.s32 	%r23, %r15, %r22;
	setp.ge.s32 	%p31, %r7, %r23;
	@%p31 bra 	$L__BB0_14;
	sub.s32 	%r103, %r118, %r2;
	add.s32 	%r24, %r103, 1;
	mov.u32 	%r119, %r7;
$L__BB0_13:
	add.s32 	%r104, %r24, %r119;
	mul.wide.s32 	%rd50, %r104, 4;
	add.s64 	%rd51, %rd2, %rd50;
	ld.global.nc.f32 	%f41, [%rd51];
	shl.b32 	%r105, %r119, 2;
	add.s32 	%r106, %r14, %r105;
	st.shared.f32 	[%r106], %f41;
	add.s32 	%r119, %r119, %r16;
	setp.lt.s32 	%p32, %r119, %r23;
	@%p32 bra 	$L__BB0_13;
$L__BB0_14:
	bar.sync 	0;
	setp.ge.s32 	%p33, %r7, %r22;
	@%p33 bra 	$L__BB0_24;
	add.s32 	%r27, %r118, %r3;
	mov.u32 	%r120, %r7;
$L__BB0_16:
	setp.lt.u32 	%p34, %r2, 4;
	mov.f32 	%f66, 0f00000000;
	mov.b32 	%r124, 0;
	@%p34 bra 	$L__BB0_19;
	shl.b32 	%r109, %r120, 2;
	add.s32 	%r121, %r20, %r109;
	mov.f32 	%f66, 0f00000000;
	mov.u32 	%r122, %r99;
	mov.u32 	%r123, %r19;
$L__BB0_18:
	.pragma "nounroll";
	ld.shared.v4.f32 	{%f45, %f46, %f47, %f48}, [%r122];
	ld.shared.f32 	%f49, [%r121+4];
	fma.rn.f32 	%f50, %f45, %f49, %f66;
	ld.shared.f32 	%f51, [%r121];
	fma.rn.f32 	%f52, %f46, %f51, %f50;
	ld.shared.f32 	%f53, [%r121+-4];
	fma.rn.f32 	%f54, %f47, %f53, %f52;
	ld.shared.f32 	%f55, [%r121+-8];
	fma.rn.f32 	%f66, %f48, %f55, %f54;
	add.s32 	%r123, %r123, 4;
	add.s32 	%r122, %r122, 16;
	add.s32 	%r121, %r121, -16;
	setp.ne.s32 	%p35, %r123, 0;
	mov.u32 	%r124, %r18;
	@%p35 bra 	$L__BB0_18;
$L__BB0_19:
	setp.eq.s32 	%p36, %r17, 0;
	@%p36 bra 	$L__BB0_23;
	setp.eq.s32 	%p37, %r17, 1;
	shl.b32 	%r110, %r124, 2;
	mov.u32 	%r111, smem;
	add.s32 	%r37, %r111, %r110;
	ld.shared.f32 	%f56, [%r37];
	add.s32 	%r112, %r120, %r2;
	sub.s32 	%r113, %r112, %r124;
	shl.b32 	%r114, %r113, 2;
	add.s32 	%r38, %r14, %r114;
	ld.shared.f32 	%f57, [%r38+-4];
	fma.rn.f32 	%f66, %f56, %f57, %f66;
	@%p37 bra 	$L__BB0_23;
	setp.eq.s32 	%p38, %r17, 2;
	ld.shared.f32 	%f58, [%r37+4];
	ld.shared.f32 	%f59, [%r38+-8];
	fma.rn.f32 	%f66, %f58, %f59, %f66;
	@%p38 bra 	$L__BB0_23;
	ld.shared.f32 	%f60, [%r37+8];
	ld.shared.f32 	%f61, [%r38+-12];
	fma.rn.f32 	%f66, %f60, %f61, %f66;
$L__BB0_23:
	mul.f32 	%f62, %f1, %f66;
	add.s32 	%r115, %r27, %r120;
	mul.wide.s32 	%rd52, %r115, 4;
	add.s64 	%rd53, %rd3, %rd52;
	st.global.f32 	[%rd53], %f62;
	add.s32 	%r120, %r120, %r16;
	setp.lt.s32 	%p39, %r120, %r22;
	@%p39 bra 	$L__BB0_16;
$L__BB0_24:
	bar.sync 	0;
	add.s32 	%r118, %r118, 256;
	setp.lt.s32 	%p40, %r118, %r64;
	@%p40 bra 	$L__BB0_11;
	bra.uni 	$L__BB0_49;
$L__BB0_25:
	mov.u32 	%r69, %ctaid.x;
	mov.u32 	%r70, %ntid.x;
	mov.u32 	%r71, %tid.x;
	mad.lo.s32 	%r41, %r69, %r70, %r71;
	setp.ge.s32 	%p2, %r41, %r67;
	@%p2 bra 	$L__BB0_49;
	mul.wide.s32 	%rd16, %r41, 4;
	add.s64 	%rd17, %rd6, %rd16;
	ld.global.nc.u32 	%r72, [%rd17];
	add.s64 	%rd18, %rd5, %rd16;
	ld.global.nc.u32 	%r42, [%rd18];
	setp.lt.s32 	%p3, %r42, 1;
	setp.lt.s32 	%p4, %r72, 2;
	or.pred  	%p5, %p3, %p4;
	@%p5 bra 	$L__BB0_49;
	add.s64 	%rd20, %rd4, %rd16;
	ld.global.nc.f32 	%f10, [%rd20];
	mul.lo.s32 	%r43, %r64, %r41;
	mul.lo.s32 	%r44, %r65, %r41;
	add.s32 	%r129, %r42, %r66;
	min.s32 	%r46, %r129, %r64;
	setp.lt.s32 	%p6, %r46, 1;
	@%p6 bra 	$L__BB0_39;
	and.b32  	%r47, %r46, 7;
	setp.lt.u32 	%p7, %r46, 8;
	mov.b32 	%r127, 0;
	@%p7 bra 	$L__BB0_31;
	and.b32  	%r127, %r46, 2147483640;
	mov.b32 	%r125, 0;
$L__BB0_30:
	.pragma "nounroll";
	add.s32 	%r76, %r125, %r43;
	mul.wide.s32 	%rd21, %r76, 4;
	add.s64 	%rd22, %rd3, %rd21;
	mov.b32 	%r77, 2147483647;
	st.global.u32 	[%rd22], %r77;
	st.global.u32 	[%rd22+4], %r77;
	st.global.u32 	[%rd22+8], %r77;
	st.global.u32 	[%rd22+12], %r77;
	st.global.u32 	[%rd22+16], %r77;
	st.global.u32 	[%rd22+20], %r77;
	st.global.u32 	[%rd22+24], %r77;
	st.global.u32 	[%rd22+28], %r77;
	add.s32 	%r125, %r125, 8;
	setp.ne.s32 	%p8, %r125, %r127;
	@%p8 bra 	$L__BB0_30;
$L__BB0_31:
	setp.eq.s32 	%p9, %r47, 0;
	@%p9 bra 	$L__BB0_39;
	and.b32  	%r52, %r46, 3;
	setp.lt.u32 	%p10, %r47, 4;
	@%p10 bra 	$L__BB0_34;
	add.s32 	%r78, %r127, %r43;
	mul.wide.s32 	%rd23, %r78, 4;
	add.s64 	%rd24, %rd3, %rd23;
	mov.b32 	%r79, 2147483647;
	st.global.u32 	[%rd24], %r79;
	st.global.u32 	[%rd24+4], %r79;
	st.global.u32 	[%rd24+8], %r79;
	st.global.u32 	[%rd24+12], %r79;
	add.s32 	%r127, %r127, 4;
$L__BB0_34:
	setp.eq.s32 	%p11, %r52, 0;
	@%p11 bra 	$L__BB0_39;
	setp.eq.s32 	%p12, %r52, 1;
	@%p12 bra 	$L__BB0_37;
	add.s32 	%r80, %r127, %r43;
	mul.wide.s32 	%rd25, %r80, 4;
	add.s64 	%rd26, %rd3, %rd25;
	mov.b32 	%r81, 2147483647;
	st.global.u32 	[%rd26], %r81;
	st.global.u32 	[%rd26+4], %r81;
	add.s32 	%r127, %r127, 2;
$L__BB0_37:
	and.b32  	%r82, %r46, 1;
	setp.eq.b32 	%p13, %r82, 1;
	not.pred 	%p14, %p13;
	@%p14 bra 	$L__BB0_39;
	add.s32 	%r83, %r127, %r43;
	mul.wide.s32 	%rd27, %r83, 4;
	add.s64 	%rd28, %rd3, %rd27;
	mov.b32 	%r84, 2147483647;
	st.global.u32 	[%rd28], %r84;
$L__BB0_39:
	setp.ge.s32 	%p15, %r129, %r64;
	@%p15 bra 	$L__BB0_49;
	cvt.s64.s32 	%rd7, %r44;
	and.b32  	%r57, %r42, 3;
	and.b32  	%r58, %r42, 2147483644;
$L__BB0_41:
	setp.lt.u32 	%p16, %r42, 4;
	mov.f32 	%f70, 0f00000000;
	mov.b32 	%r131, 0;
	@%p16 bra 	$L__BB0_44;
	mov.f32 	%f70, 0f00000000;
	mov.b32 	%r130, 0;
$L__BB0_43:
	.pragma "nounroll";
	sub.s32 	%r87, %r129, %r130;
	mul.wide.s32 	%rd29, %r87, 4;
	add.s64 	%rd30, %rd2, %rd29;
	ld.global.nc.f32 	%f22, [%rd30];
	cvt.u64.u32 	%rd31, %r130;
	add.s64 	%rd32, %rd31, %rd7;
	shl.b64 	%rd33, %rd32, 2;
	add.s64 	%rd34, %rd1, %rd33;
	ld.global.nc.f32 	%f23, [%rd34];
	fma.rn.f32 	%f24, %f22, %f23, %f70;
	ld.global.nc.f32 	%f25, [%rd30+-4];
	ld.global.nc.f32 	%f26, [%rd34+4];
	fma.rn.f32 	%f27, %f25, %f26, %f24;
	ld.global.nc.f32 	%f28, [%rd30+-8];
	ld.global.nc.f32 	%f29, [%rd34+8];
	fma.rn.f32 	%f30, %f28, %f29, %f27;
	ld.global.nc.f32 	%f31, [%rd30+-12];
	ld.global.nc.f32 	%f32, [%rd34+12];
	fma.rn.f32 	%f70, %f31, %f32, %f30;
	add.s32 	%r130, %r130, 4;
	setp.ne.s32 	%p17, %r130, %r58;
	mov.u32 	%r131, %r58;
	@%p17 bra 	$L__BB0_43;
$L__BB0_44:
	setp.eq.s32 	%p18, %r57, 0;
	@%p18 bra 	$L__BB0_48;
	setp.eq.s32 	%p19, %r57, 1;
	sub.s32 	%r88, %r129, %r131;
	mul.wide.s32 	%rd35, %r88, 4;
	add.s64 	%rd8, %rd2, %rd35;
	ld.global.nc.f32 	%f33, [%rd8];
	cvt.u64.u32 	%rd36, %r131;
	add.s64 	%rd37, %rd36, %rd7;
	shl.b64 	%rd38, %rd37, 2;
	add.s64 	%rd9, %rd1, %rd38;
	ld.global.nc.f32 	%f34, [%rd9];
	fma.rn.f32 	%f70, %f33, %f34, %f70;
	@%p19 bra 	$L__BB0_48;
	setp.eq.s32 	%p20, %r57, 2;
	ld.global.nc.f32 	%f35, [%rd8+-4];
	ld.global.nc.f32 	%f36, [%rd9+4];
	fma.rn.f32 	%f70, %f35, %f36, %f70;
	@%p20 bra 	$L__BB0_48;
	ld.global.nc.f32 	%f37, [%rd8+-8];
	ld.global.nc.f32 	%f38, [%rd9+8];
	fma.rn.f32 	%f70, %f37, %f38, %f70;
$L__BB0_48:
	mul.f32 	%f39, %f10, %f70;
	add.s32 	%r89, %r129, %r43;
	mul.wide.s32 	%rd39, %r89, 4;
	add.s64 	%rd40, %rd3, %rd39;
	st.global.f32 	[%rd40], %f39;
	add.s32 	%r129, %r129, 1;
	setp.lt.s32 	%p21, %r129, %r64;
	@%p21 bra 	$L__BB0_41;
$L__BB0_49:
	ret;

}
	// .globl	vpwma_many_series_one_param_f32
.visible .entry vpwma_many_series_one_param_f32(
	.param .u64 .ptr .align 1 vpwma_many_series_one_param_f32_param_0,
	.param .u64 .ptr .align 1 vpwma_many_series_one_param_f32_param_1,
	.param .u32 vpwma_many_series_one_param_f32_param_2,
	.param .u32 vpwma_many_series_one_param_f32_param_3,
	.param .u32 vpwma_many_series_one_param_f32_param_4,
	.param .u64 .ptr .align 1 vpwma_many_series_one_param_f32_param_5,
	.param .f32 vpwma_many_series_one_param_f32_param_6,
	.param .u64 .ptr .align 1 vpwma_many_series_one_param_f32_param_7
)
{
	.reg .pred 	%p<22>;
	.reg .b32 	%r<94>;
	.reg .b32 	%f<36>;
	.reg .b64 	%rd<51>;

	ld.param.u64 	%rd6, [vpwma_many_series_one_param_f32_param_0];
	ld.param.u64 	%rd4, [vpwma_many_series_one_param_f32_param_1];
	ld.param.u32 	%r45, [vpwma_many_series_one_param_f32_param_2];
	ld.param.u32 	%r46, [vpwma_many_series_one_param_f32_param_3];
	ld.param.u32 	%r47, [vpwma_many_series_one_param_f32_param_4];
	ld.param.u64 	%rd5, [vpwma_many_series_one_param_f32_param_5];
	ld.param.f32 	%f9, [vpwma_many_series_one_param_f32_param_6];
	ld.param.u64 	%rd7, [vpwma_many_series_one_param_f32_param_7];
	cvta.to.global.u64 	%rd1, %rd6;
	cvta.to.global.u64 	%rd2, %rd7;
	mov.u32 	%r48, %ctaid.x;
	mov.u32 	%r1, %ntid.x;
	mov.u32 	%r81, %tid.x;
	mad.lo.s32 	%r3, %r48, %r1, %r81;
	add.s32 	%r4, %r47, -1;
	setp.lt.s32 	%p1, %r47, 2;
	@%p1 bra 	$L__BB1_29;
	setp.ge.s32 	%p2, %r3, %r45;
	mov.b32 	%r80, 0;
	@%p2 bra 	$L__BB1_3;
	cvta.to.global.u64 	%rd8, %rd4;
	mul.wide.s32 	%rd9, %r3, 4;
	add.s64 	%rd10, %rd8, %rd9;
	ld.global.nc.u32 	%r80, [%rd10];
$L__BB1_3:
	add.s32 	%r86, %r80, %r4;
	setp.ge.u32 	%p3, %r81, %r4;
	@%p3 bra 	$L__BB1_6;
	cvta.to.global.u64 	%rd3, %rd5;
	mov.u32 	%r51, s_w;
$L__BB1_5:
	mul.wide.s32 	%rd11, %r81, 4;
	add.s64 	%rd12, %rd3, %rd11;
	ld.global.nc.f32 	%f10, [%rd12];
	shl.b32 	%r50, %r81, 2;
	add.s32 	%r52, %r51, %r50;
	st.shared.f32 	[%r52], %f10;
	add.s32 	%r81, %r81, %r1;
	setp.lt.s32 	%p4, %r81, %r4;
	@%p4 bra 	$L__BB1_5;
$L__BB1_6:
	setp.ge.s32 	%p5, %r3, %r45;
	bar.sync 	0;
	@%p5 bra 	$L__BB1_29;
	min.s32 	%r10, %r86, %r46;
	setp.lt.s32 	%p6, %r10, 1;
	@%p6 bra 	$L__BB1_19;
	and.b32  	%r11, %r10, 7;
	setp.lt.u32 	%p7, %r10, 8;
	mov.b32 	%r82, 0;
	@%p7 bra 	$L__BB1_11;
	and.b32  	%r82, %r10, 2147483640;
	mov.b32 	%r85, 0;
	mul.wide.s32 	%rd15, %r45, 4;
$L__BB1_10:
	.pragma "nounroll";
	mad.lo.s32 	%r55, %r85, %r45, %r3;
	mul.wide.s32 	%rd13, %r55, 4;
	add.s64 	%rd14, %rd2, %rd13;
	mov.b32 	%r56, 2147483647;
	st.global.u32 	[%rd14], %r56;
	add.s64 	%rd16, %rd14, %rd15;
	st.global.u32 	[%rd16], %r56;
	add.s64 	%rd17, %rd16, %rd15;
	st.global.u32 	[%rd17], %r56;
	add.s64 	%rd18, %rd17, %rd15;
	st.global.u32 	[%rd18], %r56;
	add.s64 	%rd19, %rd18, %rd15;
	st.global.u32 	[%rd19], %r56;
	add.s64 	%rd20, %rd19, %rd15;
	st.global.u32 	[%rd20], %r56;
	add.s64 	%rd21, %rd20, %rd15;
	st.global.u32 	[%rd21], %r56;
	add.s64 	%rd22, %rd21, %rd15;
	st.global.u32 	[%rd22], %r56;
	add.s32 	%r85, %r85, 8;
	setp.eq.s32 	%p8, %r85, %r82;
	@%p8 bra 	$L__BB1_11;
	bra.uni 	$L__BB1_10;
$L__BB1_11:
	setp.eq.s32 	%p9, %r11, 0;
	@%p9 bra 	$L__BB1_19;
	and.b32  	%r14, %r10, 3;
	setp.lt.u32 	%p10, %r11, 4;
	@%p10 bra 	$L__BB1_14;
	mad.lo.s32 	%r57, %r82, %r45, %r3;
	mul.wide.s32 	%rd23, %r57, 4;
	add.s64 	%rd24, %rd2, %rd23;
	mov.b32 	%r58, 2147483647;
	st.global.u32 	[%rd24], %r58;
	mul.wide.s32 	%rd25, %r45, 4;
	add.s64 	%rd26, %rd24, %rd25;
	st.global.u32 	[%rd26], %r58;
	add.s64 	%rd27, %rd26, %rd25;
	st.global.u32 	[%rd27], %r58;
	add.s64 	%rd28, %rd27, %rd25;
	st.global.u32 	[%rd28], %r58;
	add.s32 	%r82, %r82, 4;
$L__BB1_14:
	setp.eq.s32 	%p11, %r14, 0;
	@%p11 bra 	$L__BB1_19;
	setp.eq.s32 	%p12, %r14, 1;
	@%p12 bra 	$L__BB1_17;
	mad.lo.s32 	%r59, %r82, %r45, %r3;
	mul.wide.s32 	%rd29, %r59, 4;
	add.s64 	%rd30, %rd2, %rd29;
	mov.b32 	%r60, 2147483647;
	st.global.u32 	[%rd30], %r60;
	mul.wide.s32 	%rd31, %r45, 4;
	add.s64 	%rd32, %rd30, %rd31;
	st.global.u32 	[%rd32], %r60;
	add.s32 	%r82, %r82, 2;
$L__BB1_17:
	and.b32  	%r61, %r10, 1;
	setp.eq.b32 	%p13, %r61, 1;
	not.pred 	%p14, %p13;
	@%p14 bra 	$L__BB1_19;
	mad.lo.s32 	%r62, %r82, %r45, %r3;
	mul.wide.s32 	%rd33, %r62, 4;
	add.s64 	%rd34, %rd2, %rd33;
	mov.b32 	%r63, 2147483647;
	st.global.u32 	[%rd34], %r63;
$L__BB1_19:
	setp.ge.s32 	%p15, %r86, %r46;
	@%p15 bra 	$L__BB1_29;
	and.b32  	%r19, %r4, 3;
	and.b32  	%r20, %r4, 2147483644;
	neg.s32 	%r21, %r20;
	shl.b32 	%r22, %r45, 2;
$L__BB1_21:
	setp.lt.u32 	%p16, %r47, 5;
	mov.f32 	%f35, 0f00000000;
	mov.b32 	%r93, 0;
	@%p16 bra 	$L__BB1_24;
	add.s32 	%r66, %r86, -3;
	mad.lo.s32 	%r91, %r45, %r66, %r3;
	add.s32 	%r67, %r86, -1;
	mad.lo.s32 	%r90, %r45, %r67, %r3;
	add.s32 	%r68, %r86, -2;
	mad.lo.s32 	%r89, %r45, %r68, %r3;
	mad.lo.s32 	%r88, %r45, %r86, %r3;
	mov.f32 	%f35, 0f00000000;
	mov.u32 	%r87, s_w;
	mov.u32 	%r92, %r21;
$L__BB1_23:
	.pragma "nounroll";
	ld.shared.v4.f32 	{%f14, %f15, %f16, %f17}, [%r87];
	mul.wide.s32 	%rd35, %r88, 4;
	add.s64 	%rd36, %rd1, %rd35;
	ld.global.nc.f32 	%f18, [%rd36];
	fma.rn.f32 	%f19, %f14, %f18, %f35;
	mul.wide.s32 	%rd37, %r90, 4;
	add.s64 	%rd38, %rd1, %rd37;
	ld.global.nc.f32 	%f20, [%rd38];
	fma.rn.f32 	%f21, %f15, %f20, %f19;
	mul.wide.s32 	%rd39, %r89, 4;
	add.s64 	%rd40, %rd1, %rd39;
	ld.global.nc.f32 	%f22, [%rd40];
	fma.rn.f32 	%f23, %f16, %f22, %f21;
	mul.wide.s32 	%rd41, %r91, 4;
	add.s64 	%rd42, %rd1, %rd41;
	ld.global.nc.f32 	%f24, [%rd42];
	fma.rn.f32 	%f35, %f17, %f24, %f23;
	add.s32 	%r92, %r92, 4;
	sub.s32 	%r91, %r91, %r22;
	sub.s32 	%r90, %r90, %r22;
	sub.s32 	%r89, %r89, %r22;
	sub.s32 	%r88, %r88, %r22;
	add.s32 	%r87, %r87, 16;
	setp.ne.s32 	%p17, %r92, 0;
	mov.u32 	%r93, %r20;
	@%p17 bra 	$L__BB1_23;
$L__BB1_24:
	setp.eq.s32 	%p18, %r19, 0;
	@%p18 bra 	$L__BB1_28;
	setp.eq.s32 	%p19, %r19, 1;
	shl.b32 	%r69, %r93, 2;
	mov.u32 	%r70, s_w;
	add.s32 	%r43, %r70, %r69;
	ld.shared.f32 	%f25, [%r43];
	sub.s32 	%r71, %r86, %r93;
	mad.lo.s32 	%r72, %r71, %r45, %r3;
	mul.wide.s32 	%rd43, %r72, 4;
	add.s64 	%rd44, %rd1, %rd43;
	ld.global.nc.f32 	%f26, [%rd44];
	fma.rn.f32 	%f35, %f25, %f26, %f35;
	@%p19 bra 	$L__BB1_28;
	setp.eq.s32 	%p20, %r19, 2;
	not.b32 	%r73, %r93;
	ld.shared.f32 	%f27, [%r43+4];
	add.s32 	%r74, %r86, %r73;
	mad.lo.s32 	%r75, %r74, %r45, %r3;
	mul.wide.s32 	%rd45, %r75, 4;
	add.s64 	%rd46, %rd1, %rd45;
	ld.global.nc.f32 	%f28, [%rd46];
	fma.rn.f32 	%f35, %f27, %f28, %f35;
	@%p20 bra 	$L__BB1_28;
	ld.shared.f32 	%f29, [%r43+8];
	add.s32 	%r77, %r71, -2;
	mad.lo.s32 	%r78, %r77, %r45, %r3;
	mul.wide.s32 	%rd47, %r78, 4;
	add.s64 	%rd48, %rd1, %rd47;
	ld.global.nc.f32 	%f30, [%rd48];
	fma.rn.f32 	%f35, %f29, %f30, %f35;
$L__BB1_28:
	mul.f32 	%f31, %f9, %f35;
	mad.lo.s32 	%r79, %r86, %r45, %r3;
	mul.wide.s32 	%rd49, %r79, 4;
	add.s64 	%rd50, %rd2, %rd49;
	st.global.f32 	[%rd50], %f31;
	add.s32 	%r86, %r86, 1;
	setp.ne.s32 	%p21, %r86, %r46;
	@%p21 bra 	$L__BB1_21;
$L__BB1_29:
	ret;

}


// ===== COMPILED SASS (sm_100) =====

	.target	sm_100

	.elftype	@"ET_EXEC"


//--------------------- .note.nv.tkinfo           --------------------------
	.section	.note.nv.tkinfo,"",@"SHT_NOTE"
	.sectionflags	@"SHF_NOTE_NV_TKINFO"
	.tkinfo
        /*0018*/ 	.word	0x00000002
        /*0030*/ 	.string	""
        /*0030*/ 	.string	"ptxas"
        /*0030*/ 	.string	"Cuda compilation tools, release 13.0, V13.0.88"
        /*0030*/ 	.string	"Build cuda_13.0.r13.0/compiler.36424714_0"
        /*0030*/ 	.string	"-arch sm_100 -m 64 "



//--------------------- .note.nv.cuinfo           --------------------------
	.section	.note.nv.cuinfo,"",@"SHT_NOTE"
	.sectionflags	@"SHF_NOTE_NV_CUINFO"
        /*0018*/ 	.short	0x0002
        /*001a*/ 	.short	0x0064
        /*001c*/ 	.short	0x0082
	.zero		2


//--------------------- .nv.info                  --------------------------
	.section	.nv.info,"",@"SHT_CUDA_INFO"
	.align	4


	//----- nvinfo : EIATTR_REGCOUNT
	.align		4
        /*0000*/ 	.byte	0x04, 0x2f
        /*0002*/ 	.short	(.L_1 - .L_0)
	.align		4
.L_0:
        /*0004*/ 	.word	index@(vpwma_batch_f32)
        /*0008*/ 	.word	0x0000001d


	//----- nvinfo : EIATTR_FRAME_SIZE
	.align		4
.L_1:
        /*000c*/ 	.byte	0x04, 0x11
        /*000e*/ 	.short	(.L_3 - .L_2)
	.align		4
.L_2:
        /*0010*/ 	.word	index@(vpwma_batch_f32)
        /*0014*/ 	.word	0x00000000


	//----- nvinfo : EIATTR_REGCOUNT
	.align		4
.L_3:
        /*0018*/ 	.byte	0x04, 0x2f
        /*001a*/ 	.short	(.L_5 - .L_4)
	.align		4
.L_4:
        /*001c*/ 	.word	index@(vpwma_many_series_one_param_f32)
        /*0020*/ 	.word	0x00000020


	//----- nvinfo : EIATTR_FRAME_SIZE
	.align		4
.L_5:
        /*0024*/ 	.byte	0x04, 0x11
        /*0026*/ 	.short	(.L_7 - .L_6)
	.align		4
.L_6:
        /*0028*/ 	.word	index@(vpwma_many_series_one_param_f32)
        /*002c*/ 	.word	0x00000000


	//----- nvinfo : EIATTR_MIN_STACK_SIZE
	.align		4
.L_7:
        /*0030*/ 	.byte	0x04, 0x12
        /*0032*/ 	.short	(.L_9 - .L_8)
	.align		4
.L_8:
        /*0034*/ 	.word	index@(vpwma_many_series_one_param_f32)
        /*0038*/ 	.word	0x00000000


	//----- nvinfo : EIATTR_MIN_STACK_SIZE
	.align		4
.L_9:
        /*003c*/ 	.byte	0x04, 0x12
        /*003e*/ 	.short	(.L_11 - .L_10)
	.align		4
.L_10:
        /*0040*/ 	.word	index@(vpwma_batch_f32)
        /*0044*/ 	.word	0x00000000
.L_11:


//--------------------- .nv.compat                --------------------------
	.section	.nv.compat,"",@"SHT_CUDA_COMPAT_INFO"
	.align	4
        /*0000*/ 	.byte	0x02, 0x09, 0x00, 0x00, 0x02, 0x02, 0x01, 0x00, 0x02, 0x05, 0x05, 0x00, 0x03, 0x07, 0x01, 0x01
        /*0010*/ 	.byte	0x02, 0x03, 0x00, 0x00, 0x02, 0x06, 0x01, 0x00, 0x04, 0x0b, 0x08, 0x00, 0x09, 0x00, 0x00, 0x00
        /*0020*/ 	.byte	0x00, 0x00, 0x00, 0x00


//--------------------- .nv.info.vpwma_many_series_one_param_f32 --------------------------
	.section	.nv.info.vpwma_many_series_one_param_f32,"",@"SHT_CUDA_INFO"
	.sectionflags	@""
	.align	4


	//----- nvinfo : EIATTR_CUDA_API_VERSION
	.align		4
        /*0000*/ 	.byte	0x04, 0x37
        /*0002*/ 	.short	(.L_13 - .L_12)
.L_12:
        /*0004*/ 	.word	0x00000082


	//----- nvinfo : EIATTR_KPARAM_INFO
	.align		4
.L_13:
        /*0008*/ 	.byte	0x04, 0x17
        /*000a*/ 	.short	(.L_15 - .L_14)
.L_14:
        /*000c*/ 	.word	0x00000000
        /*0010*/ 	.short	0x0007
        /*0012*/ 	.short	0x0030
        /*0014*/ 	.byte	0x00, 0xf5, 0x21, 0x00


	//----- nvinfo : EIATTR_KPARAM_INFO
	.align		4
.L_15:
        /*0018*/ 	.byte	0x04, 0x17
        /*001a*/ 	.short	(.L_17 - .L_16)
.L_16:
        /*001c*/ 	.word	0x00000000
        /*0020*/ 	.short	0x0006
        /*0022*/ 	.short	0x0028
        /*0024*/ 	.byte	0x00, 0xf0, 0x11, 0x00


	//----- nvinfo : EIATTR_KPARAM_INFO
	.align		4
.L_17:
        /*0028*/ 	.byte	0x04, 0x17
        /*002a*/ 	.short	(.L_19 - .L_18)
.L_18:
        /*002c*/ 	.word	0x00000000
        /*0030*/ 	.short	0x0005
        /*0032*/ 	.short	0x0020
        /*0034*/ 	.byte	0x00, 0xf5, 0x21, 0x00


	//----- nvinfo : EIATTR_KPARAM_INFO
	.align		4
.L_19:
        /*0038*/ 	.byte	0x04, 0x17
        /*003a*/ 	.short	(.L_21 - .L_20)
.L_20:
        /*003c*/ 	.word	0x00000000
        /*0040*/ 	.short	0x0004
        /*0042*/ 	.short	0x0018
        /*0044*/ 	.byte	0x00, 0xf0, 0x11, 0x00


	//----- nvinfo : EIATTR_KPARAM_INFO
	.align		4
.L_21:
        /*0048*/ 	.byte	0x04, 0x17
        /*004a*/ 	.short	(.L_23 - .L_22)
.L_22:
        /*004c*/ 	.word	0x00000000
        /*0050*/ 	.short	0x0003
        /*0052*/ 	.short	0x0014
        /*0054*/ 	.byte	0x00, 0xf0, 0x11, 0x00


	//----- nvinfo : EIATTR_KPARAM_INFO
	.align		4
.L_23:
        /*0058*/ 	.byte	0x04, 0x17
        /*005a*/ 	.short	(.L_25 - .L_24)
.L_24:
        /*005c*/ 	.word	0x00000000
        /*0060*/ 	.short	0x0002
        /*0062*/ 	.short	0x0010
        /*0064*/ 	.byte	0x00, 0xf0, 0x11, 0x00


	//----- nvinfo : EIATTR_KPARAM_INFO
	.align		4
.L_25:
        /*0068*/ 	.byte	0x04, 0x17
        /*006a*/ 	.short	(.L_27 - .L_26)
.L_26:
        /*006c*/ 	.word	0x00000000
        /*0070*/ 	.short	0x0001
        /*0072*/ 	.short	0x0008
        /*0074*/ 	.byte	0x00, 0xf5, 0x21, 0x00


	//----- nvinfo : EIATTR_KPARAM_INFO
	.align		4
.L_27:
        /*0078*/ 	.byte	0x04, 0x17
        /*007a*/ 	.short	(.L_29 - .L_28)
.L_28:
        /*007c*/ 	.word	0x00000000
        /*0080*/ 	.short	0x0000
        /*0082*/ 	.short	0x0000
        /*0084*/ 	.byte	0x00, 0xf5, 0x21, 0x00


	//----- nvinfo : EIATTR_SPARSE_MMA_MASK
	.align		4
.L_29:
        /*0088*/ 	.byte	0x03, 0x50
        /*008a*/ 	.short	0x0000


	//----- nvinfo : EIATTR_MAXREG_COUNT
	.align		4
        /*008c*/ 	.byte	0x03, 0x1b
        /*008e*/ 	.short	0x00ff


	//----- nvinfo : EIATTR_NUM_BARRIERS
	.align		4
        /*0090*/ 	.byte	0x02, 0x4c
        /*0092*/ 	.byte	0x01
	.zero		1


	//----- nvinfo : EIATTR_MERCURY_ISA_VERSION
	.align		4
        /*0094*/ 	.byte	0x03, 0x5f
        /*0096*/ 	.short	0x0101


	//----- nvinfo : EIATTR_UNUSED_LOAD_BYTE_OFFSET
	.align		4
        /*0098*/ 	.byte	0x04, 0x44
        /*009a*/ 	.short	(.L_31 - .L_30)


	//   ....[0]....
.L_30:
        /*009c*/ 	.word	0x00000ae0
        /*00a0*/ 	.word	0x00000fff


	//----- nvinfo : EIATTR_VRC_CTA_INIT_COUNT
	.align		4
.L_31:
        /*00a4*/ 	.byte	0x02, 0x4a
	.zero		1
	.zero		1


	//----- nvinfo : EIATTR_EXIT_INSTR_OFFSETS
	.align		4
        /*00a8*/ 	.byte	0x04, 0x1c
        /*00aa*/ 	.short	(.L_33 - .L_32)


	//   ....[0]....
.L_32:
        /*00ac*/ 	.word	0x00000030


	//   ....[1]....
        /*00b0*/ 	.word	0x00000240


	//   ....[2]....
        /*00b4*/ 	.word	0x00000720


	//   ....[3]....
        /*00b8*/ 	.word	0x00000c70


	//----- nvinfo : EIATTR_CRS_STACK_SIZE
	.align		4
.L_33:
        /*00bc*/ 	.byte	0x04, 0x1e
        /*00be*/ 	.short	(.L_35 - .L_34)
.L_34:
        /*00c0*/ 	.word	0x00000000


	//----- nvinfo : EIATTR_CBANK_PARAM_SIZE
	.align		4
.L_35:
        /*00c4*/ 	.byte	0x03, 0x19
        /*00c6*/ 	.short	0x0038


	//----- nvinfo : EIATTR_PARAM_CBANK
	.align		4
        /*00c8*/ 	.byte	0x04, 0x0a
        /*00ca*/ 	.short	(.L_37 - .L_36)
	.align		4
.L_36:
        /*00cc*/ 	.word	index@(.nv.constant0.vpwma_many_series_one_param_f32)
        /*00d0*/ 	.short	0x0380
        /*00d2*/ 	.short	0x0038


	//----- nvinfo : EIATTR_SW_WAR
	.align		4
.L_37:
        /*00d4*/ 	.byte	0x04, 0x36
        /*00d6*/ 	.short	(.L_39 - .L_38)
.L_38:
        /*00d8*/ 	.word	0x00000008
.L_39:


//--------------------- .nv.info.vpwma_batch_f32  --------------------------
	.section	.nv.info.vpwma_batch_f32,"",@"SHT_CUDA_INFO"
	.sectionflags	@""
	.align	4


	//----- nvinfo : EIATTR_CUDA_API_VERSION
	.align		4
        /*0000*/ 	.byte	0x04, 0x37
        /*0002*/ 	.short	(.L_41 - .L_40)
.L_40:
        /*0004*/ 	.word	0x00000082


	//----- nvinfo : EIATTR_KPARAM_INFO
	.align		4
.L_41:
        /*0008*/ 	.byte	0x04, 0x17
        /*000a*/ 	.short	(.L_43 - .L_42)
.L_42:
        /*000c*/ 	.word	0x00000000
        /*0010*/ 	.short	0x0009
        /*0012*/ 	.short	0x0038
        /*0014*/ 	.byte	0x00, 0xf5, 0x21, 0x00


	//----- nvinfo : EIATTR_KPARAM_INFO
	.align		4
.L_43:
        /*0018*/ 	.byte	0x04, 0x17
        /*001a*/ 	.short	(.L_45 - .L_44)
.L_44:
        /*001c*/ 	.word	0x00000000
        /*0020*/ 	.short	0x0008
        /*0022*/ 	.short	0x0034
        /*0024*/ 	.byte	0x00, 0xf0, 0x11, 0x00


	//----- nvinfo : EIATTR_KPARAM_INFO
	.align		4
.L_45:
        /*0028*/ 	.byte	0x04, 0x17
        /*002a*/ 	.short	(.L_47 - .L_46)
.L_46:
        /*002c*/ 	.word	0x00000000
        /*0030*/ 	.short	0x0007
        /*0032*/ 	.short	0x0030
        /*0034*/ 	.byte	0x00, 0xf0, 0x11, 0x00


	//----- nvinfo : EIATTR_KPARAM_INFO
	.align		4
.L_47:
        /*0038*/ 	.byte	0x04, 0x17
        /*003a*/ 	.short	(.L_49 - .L_48)
.L_48:
        /*003c*/ 	.word	0x00000000
        /*0040*/ 	.short	0x0006
        /*0042*/ 	.short	0x002c
        /*0044*/ 	.byte	0x00, 0xf0, 0x11, 0x00


	//----- nvinfo : EIATTR_KPARAM_INFO
	.align		4
.L_49:
        /*0048*/ 	.byte	0x04, 0x17
        /*004a*/ 	.short	(.L_51 - .L_50)
.L_50:
        /*004c*/ 	.word	0x00000000
        /*0050*/ 	.short	0x0005
        /*0052*/ 	.short	0x0028
        /*0054*/ 	.byte	0x00, 0xf0, 0x11, 0x00


	//----- nvinfo : EIATTR_KPARAM_INFO
	.align		4
.L_51:
        /*0058*/ 	.byte	0x04, 0x17
        /*005a*/ 	.short	(.L_53 - .L_52)
.L_52:
        /*005c*/ 	.word	0x00000000
        /*0060*/ 	.short	0x0004
        /*0062*/ 	.short	0x0020
        /*0064*/ 	.byte	0x00, 0xf5, 0x21, 0x00


	//----- nvinfo : EIATTR_KPARAM_INFO
	.align		4
.L_53:
        /*0068*/ 	.byte	0x04, 0x17
        /*006a*/ 	.short	(.L_55 - .L_54)
.L_54:
        /*006c*/ 	.word	0x00000000
        /*0070*/ 	.short	0x0003
        /*0072*/ 	.short	0x0018
        /*0074*/ 	.byte	0x00, 0xf5, 0x21, 0x00


	//----- nvinfo : EIATTR_KPARAM_INFO
	.align		4
.L_55:
        /*0078*/ 	.byte	0x04, 0x17
        /*007a*/ 	.short	(.L_57 - .L_56)
.L_56:
        /*007c*/ 	.word	0x00000000
        /*0080*/ 	.short	0x0002
        /*0082*/ 	.short	0x0010
        /*0084*/ 	.byte	0x00, 0xf5, 0x21, 0x00


	//----- nvinfo : EIATTR_KPARAM_INFO
	.align		4
.L_57:
        /*0088*/ 	.byte	0x04, 0x17
        /*008a*/ 	.short	(.L_59 - .L_58)
.L_58:
        /*008c*/ 	.word	0x00000000
        /*0090*/ 	.short	0x0001
        /*0092*/ 	.short	0x0008
        /*0094*/ 	.byte	0x00, 0xf5, 0x21, 0x00


	//----- nvinfo : EIATTR_KPARAM_INFO
	.align		4
.L_59:
        /*0098*/ 	.byte	0x04, 0x17
        /*009a*/ 	.short	(.L_61 - .L_60)
.L_60:
        /*009c*/ 	.word	0x00000000
        /*00a0*/ 	.short	0x0000
        /*00a2*/ 	.short	0x0000
        /*00a4*/ 	.byte	0x00, 0xf5, 0x21, 0x00


	//----- nvinfo : EIATTR_SPARSE_MMA_MASK
	.align		4
.L_61:
        /*00a8*/ 	.byte	0x03, 0x50
        /*00aa*/ 	.short	0x0000


	//----- nvinfo : EIATTR_MAXREG_COUNT
	.align		4
        /*00ac*/ 	.byte	0x03, 0x1b
        /*00ae*/ 	.short	0x00ff


	//----- nvinfo : EIATTR_NUM_BARRIERS
	.align		4
        /*00b0*/ 	.byte	0x02, 0x4c
        /*00b2*/ 	.byte	0x01
	.zero		1


	//----- nvinfo : EIATTR_MERCURY_ISA_VERSION
	.align		4
        /*00b4*/ 	.byte	0x03, 0x5f
        /*00b6*/ 	.short	0x0101


	//----- nvinfo : EIATTR_UNUSED_LOAD_BYTE_OFFSET
	.align		4
        /*00b8*/ 	.byte	0x04, 0x44
        /*00ba*/ 	.short	(.L_63 - .L_62)


	//   ....[0]....
.L_62:
        /*00bc*/ 	.word	0x00000860
        /*00c0*/ 	.word	0x00000fff


	//----- nvinfo : EIATTR_VRC_CTA_INIT_COUNT
	.align		4
.L_63:
        /*00c4*/ 	.byte	0x02, 0x4a
	.zero		1
	.zero		1


	//----- nvinfo : EIATTR_EXIT_INSTR_OFFSETS
	.align		4
        /*00c8*/ 	.byte	0x04, 0x1c
        /*00ca*/ 	.short	(.L_65 - .L_64)


	//   ....[0]....
.L_64:
        /*00cc*/ 	.word	0x00000080


	//   ....[1]....
        /*00d0*/ 	.word	0x00000110


	//   ....[2]....
        /*00d4*/ 	.word	0x000003e0


	//   ....[3]....
        /*00d8*/ 	.word	0x000009c0


	//   ....[4]....
        /*00dc*/ 	.word	0x00000a20


	//   ....[5]....
        /*00e0*/ 	.word	0x00000ab0


	//   ....[6]....
        /*00e4*/ 	.word	0x00000f10


	//   ....[7]....
        /*00e8*/ 	.word	0x00001380


	//----- nvinfo : EIATTR_CRS_STACK_SIZE
	.align		4
.L_65:
        /*00ec*/ 	.byte	0x04, 0x1e
        /*00ee*/ 	.short	(.L_67 - .L_66)
.L_66:
        /*00f0*/ 	.word	0x00000000


	//----- nvinfo : EIATTR_CBANK_PARAM_SIZE
	.align		4
.L_67:
        /*00f4*/ 	.byte	0x03, 0x19
        /*00f6*/ 	.short	0x0040


	//----- nvinfo : EIATTR_PARAM_CBANK
	.align		4
        /*00f8*/ 	.byte	0x04, 0x0a
        /*00fa*/ 	.short	(.L_69 - .L_68)
	.align		4
.L_68:
        /*00fc*/ 	.word	index@(.nv.constant0.vpwma_batch_f32)
        /*0100*/ 	.short	0x0380
        /*0102*/ 	.short	0x0040


	//----- nvinfo : EIATTR_SW_WAR
	.align		4
.L_69:
        /*0104*/ 	.byte	0x04, 0x36
        /*0106*/ 	.short	(.L_71 - .L_70)
.L_70:
        /*0108*/ 	.word	0x00000008
.L_71:


//--------------------- .nv.callgraph             --------------------------
	.section	.nv.callgraph,"",@"SHT_CUDA_CALLGRAPH"
	.align	4
	.sectionentsize	8
	.align		4
        /*0000*/ 	.word	0x00000000
	.align		4
        /*0004*/ 	.word	0xffffffff
	.align		4
        /*0008*/ 	.word	0x00000000
	.align		4
        /*000c*/ 	.word	0xfffffffe
	.align		4
        /*0010*/ 	.word	0x00000000
	.align		4
        /*0014*/ 	.word	0xfffffffd
	.align		4
        /*0018*/ 	.word	0x00000000
	.align		4
        /*001c*/ 	.word	0xfffffffc


//--------------------- .text.vpwma_many_series_one_param_f32 --------------------------
	.section	.text.vpwma_many_series_one_param_f32,"ax",@progbits
	.align	128
        .global         vpwma_many_series_one_param_f32
        .type           vpwma_many_series_one_param_f32,@function
        .size           vpwma_many_series_one_param_f32,(.L_x_49 - vpwma_many_series_one_param_f32)
        .other          vpwma_many_series_one_param_f32,@"STO_CUDA_ENTRY STV_DEFAULT"
vpwma_many_series_one_param_f32:
.text.vpwma_many_series_one_param_f32:
[----:B------:R-:W-:Y:S08]  /*0000*/  LDC R1, c[0x0][0x37c] ;  /* 0x0000df00ff017b82 */ /* 0x000ff00000000800 */
[----:B------:R-:W0:Y:S02]  /*0010*/  LDC R14, c[0x0][0x398] ;  /* 0x0000e600ff0e7b82 */ /* 0x000e240000000800 */
[----:B0-----:R-:W-:-:S13]  /*0020*/  ISETP.GE.AND P0, PT, R14, 0x2, PT ;  /* 0x000000020e00780c */ /* 0x001fda0003f06270 */
[----:B------:R-:W-:Y:S05]  /*0030*/  @!P0 EXIT ;  /* 0x000000000000894d */ /* 0x000fea0003800000 */
[----:B------:R-:W0:Y:S01]  /*0040*/  S2R R0, SR_CTAID.X ;  /* 0x0000000000007919 */ /* 0x000e220000002500 */
[----:B------:R-:W0:Y:S01]  /*0050*/  LDCU UR4, c[0x0][0x360] ;  /* 0x00006c00ff0477ac */ /* 0x000e220008000800 */
[----:B------:R-:W-:Y:S01]  /*0060*/  IADD3 R14, PT, PT, R14, -0x1, RZ ;  /* 0xffffffff0e0e7810 */ /* 0x000fe20007ffe0ff */
[----:B------:R-:W-:Y:S01]  /*0070*/  BSSY.RECONVERGENT B0, `(.L_x_0) ;  /* 0x000000d000007945 */ /* 0x000fe20003800200 */
[----:B------:R-:W0:Y:S01]  /*0080*/  S2R R7, SR_TID.X ;  /* 0x0000000000077919 */ /* 0x000e220000002100 */
[----:B------:R-:W1:Y:S01]  /*0090*/  LDCU UR5, c[0x0][0x390] ;  /* 0x00007200ff0577ac */ /* 0x000e620008000800 */
[----:B------:R-:W-:Y:S01]  /*00a0*/  HFMA2 R9, -RZ, RZ, 0, 0 ;  /* 0x00000000ff097431 */ /* 0x000fe200000001ff */
[----:B------:R-:W2:Y:S01]  /*00b0*/  LDCU.64 UR6, c[0x0][0x358] ;  /* 0x00006b00ff0677ac */ /* 0x000ea20008000a00 */
[----:B-1----:R-:W-:Y:S01]  /*00c0*/  MOV R13, UR5 ;  /* 0x00000005000d7c02 */ /* 0x002fe20008000f00 */
[----:B0-----:R-:W-:Y:S01]  /*00d0*/  IMAD R0, R0, UR4, R7 ;  /* 0x0000000400007c24 */ /* 0x001fe2000f8e0207 */
[----:B------:R-:W-:-:S04]  /*00e0*/  ISETP.GE.U32.AND P1, PT, R7, R14, PT ;  /* 0x0000000e0700720c */ /* 0x000fc80003f26070 */
[----:B------:R-:W-:-:S13]  /*00f0*/  ISETP.GE.AND P0, PT, R0, R13, PT ;  /* 0x0000000d0000720c */ /* 0x000fda0003f06270 */
[----:B--2---:R-:W-:Y:S05]  /*0100*/  @P0 BRA `(.L_x_1) ;  /* 0x00000000000c0947 */ /* 0x004fea0003800000 */
[----:B------:R-:W0:Y:S02]  /*0110*/  LDC.64 R2, c[0x0][0x388] ;  /* 0x0000e200ff027b82 */ /* 0x000e240000000a00 */
[----:B0-----:R-:W-:-:S05]  /*0120*/  IMAD.WIDE R2, R0, 0x4, R2 ;  /* 0x0000000400027825 */ /* 0x001fca00078e0202 */
[----:B------:R0:W5:Y:S02]  /*0130*/  LDG.E.CONSTANT R9, desc[UR6][R2.64] ;  /* 0x0000000602097981 */ /* 0x000164000c1e9900 */
.L_x_1:
[----:B------:R-:W-:Y:S05]  /*0140*/  BSYNC.RECONVERGENT B0 ;  /* 0x0000000000007941 */ /* 0x000fea0003800200 */
.L_x_0:
[----:B------:R-:W-:Y:S04]  /*0150*/  BSSY.RECONVERGENT B0, `(.L_x_2) ;  /* 0x000000d000007945 */ /* 0x000fe80003800200 */
[----:B------:R-:W-:Y:S05]  /*0160*/  @P1 BRA `(.L_x_3) ;  /* 0x00000000002c1947 */ /* 0x000fea0003800000 */
[----:B0-----:R-:W0:Y:S01]  /*0170*/  S2R R3, SR_CgaCtaId ;  /* 0x0000000000037919 */ /* 0x001e220000008800 */
[----:B------:R-:W1:Y:S01]  /*0180*/  LDC.64 R4, c[0x0][0x3a0] ;  /* 0x0000e800ff047b82 */ /* 0x000e620000000a00 */
[----:B------:R-:W-:-:S04]  /*0190*/  MOV R2, 0x400 ;  /* 0x0000040000027802 */ /* 0x000fc80000000f00 */
[----:B0-----:R-:W-:-:S07]  /*01a0*/  LEA R6, R3, R2, 0x18 ;  /* 0x0000000203067211 */ /* 0x001fce00078ec0ff */
.L_x_4:
[----:B-12---:R-:W-:-:S06]  /*01b0*/  IMAD.WIDE R2, R7, 0x4, R4 ;  /* 0x0000000407027825 */ /* 0x006fcc00078e0204 */
[----:B------:R-:W2:Y:S01]  /*01c0*/  LDG.E.CONSTANT R2, desc[UR6][R2.64] ;  /* 0x0000000602027981 */ /* 0x000ea2000c1e9900 */
[C---:B------:R-:W-:Y:S01]  /*01d0*/  IMAD R11, R7.reuse, 0x4, R6 ;  /* 0x00000004070b7824 */ /* 0x040fe200078e0206 */
[----:B------:R-:W-:-:S04]  /*01e0*/  IADD3 R7, PT, PT, R7, UR4, RZ ;  /* 0x0000000407077c10 */ /* 0x000fc8000fffe0ff */
[----:B------:R-:W-:Y:S01]  /*01f0*/  ISETP.GE.AND P1, PT, R7, R14, PT ;  /* 0x0000000e0700720c */ /* 0x000fe20003f26270 */
[----:B--2---:R2:W-:-:S12]  /*0200*/  STS [R11], R2 ;  /* 0x000000020b007388 */ /* 0x0045d80000000800 */
[----:B------:R-:W-:Y:S05]  /*0210*/  @!P1 BRA `(.L_x_4) ;  /* 0xfffffffc00e49947 */ /* 0x000fea000383ffff */
.L_x_3:
[----:B------:R-:W-:Y:S05]  /*0220*/  BSYNC.RECONVERGENT B0 ;  /* 0x0000000000007941 */ /* 0x000fea0003800200 */
.L_x_2:
[----:B------:R-:W-:Y:S06]  /*0230*/  BAR.SYNC.DEFER_BLOCKING 0x0 ;  /* 0x0000000000007b1d */ /* 0x000fec0000010000 */
[----:B------:R-:W-:Y:S05]  /*0240*/  @P0 EXIT ;  /* 0x000000000000094d */ /* 0x000fea0003800000 */
[----:B------:R-:W2:Y:S01]  /*0250*/  LDCU UR4, c[0x0][0x394] ;  /* 0x00007280ff0477ac */ /* 0x000ea20008000800 */
[----:B0----5:R-:W-:Y:S01]  /*0260*/  IADD3 R3, PT, PT, R9, R14, RZ ;  /* 0x0000000e09037210 */ /* 0x021fe20007ffe0ff */
[----:B------:R-:W-:Y:S03]  /*0270*/  BSSY.RECONVERGENT B0, `(.L_x_5) ;  /* 0x0000048000007945 */ /* 0x000fe60003800200 */
[----:B--2---:R-:W-:-:S04]  /*0280*/  VIMNMX R2, PT, PT, R3, UR4, PT ;  /* 0x0000000403027c48 */ /* 0x004fc8000bfe0100 */
[----:B------:R-:W-:-:S13]  /*0290*/  ISETP.GE.AND P0, PT, R2, 0x1, PT ;  /* 0x000000010200780c */ /* 0x000fda0003f06270 */
[----:B------:R-:W-:Y:S05]  /*02a0*/  @!P0 BRA `(.L_x_6) ;  /* 0x0000000400108947 */ /* 0x000fea0003800000 */
[C---:B------:R-:W-:Y:S01]  /*02b0*/  ISETP.GE.U32.AND P1, PT, R2.reuse, 0x8, PT ;  /* 0x000000080200780c */ /* 0x040fe20003f26070 */
[----:B------:R-:W-:Y:S01]  /*02c0*/  BSSY.RECONVERGENT B1, `(.L_x_7) ;  /* 0x000001e000017945 */ /* 0x000fe20003800200 */
[----:B------:R-:W-:Y:S01]  /*02d0*/  LOP3.LUT R26, R2, 0x7, RZ, 0xc0, !PT ;  /* 0x00000007021a7812 */ /* 0x000fe200078ec0ff */
[----:B------:R-:W-:-:S03]  /*02e0*/  IMAD.MOV.U32 R12, RZ, RZ, RZ ;  /* 0x000000ffff0c7224 */ /* 0x000fc600078e00ff */
[----:B------:R-:W-:-:S07]  /*02f0*/  ISETP.NE.AND P0, PT, R26, RZ, PT ;  /* 0x000000ff1a00720c */ /* 0x000fce0003f05270 */
[----:B------:R-:W-:Y:S06]  /*0300*/  @!P1 BRA `(.L_x_8) ;  /* 0x0000000000649947 */ /* 0x000fec0003800000 */
[----:B------:R-:W0:Y:S01]  /*0310*/  LDC R13, c[0x0][0x390] ;  /* 0x0000e400ff0d7b82 */ /* 0x000e220000000800 */
[----:B------:R-:W-:Y:S02]  /*0320*/  LOP3.LUT R12, R2, 0x7ffffff8, RZ, 0xc0, !PT ;  /* 0x7ffffff8020c7812 */ /* 0x000fe400078ec0ff */
[----:B------:R-:W-:Y:S02]  /*0330*/  MOV R15, RZ ;  /* 0x000000ff000f7202 */ /* 0x000fe40000000f00 */
[----:B------:R-:W-:-:S03]  /*0340*/  MOV R27, 0x7fffffff ;  /* 0x7fffffff001b7802 */ /* 0x000fc60000000f00 */
[----:B------:R-:W1:Y:S04]  /*0350*/  LDC.64 R4, c[0x0][0x3b0] ;  /* 0x0000ec00ff047b82 */ /* 0x000e680000000a00 */
.L_x_9:
[C---:B0-2---:R-:W-:Y:S02]  /*0360*/  IMAD R23, R15.reuse, R13, R0 ;  /* 0x0000000d0f177224 */ /* 0x045fe400078e0200 */
[----:B------:R-:W-:Y:S02]  /*0370*/  VIADD R15, R15, 0x8 ;  /* 0x000000080f0f7836 */ /* 0x000fe40000000000 */
[----:B-1----:R-:W-:-:S03]  /*0380*/  IMAD.WIDE R22, R23, 0x4, R4 ;  /* 0x0000000417167825 */ /* 0x002fc600078e0204 */
[----:B------:R-:W-:Y:S02]  /*0390*/  ISETP.NE.AND P1, PT, R15, R12, PT ;  /* 0x0000000c0f00720c */ /* 0x000fe40003f25270 */
[----:B------:R2:W-:Y:S01]  /*03a0*/  STG.E desc[UR6][R22.64], R27 ;  /* 0x0000001b16007986 */ /* 0x0005e2000c101906 */
[----:B------:R-:W-:-:S05]  /*03b0*/  IMAD.WIDE R16, R13, 0x4, R22 ;  /* 0x000000040d107825 */ /* 0x000fca00078e0216 */
        /* <DEDUP_REMOVED lines=13> */
[----:B------:R-:W-:Y:S05]  /*0490*/  @P1 BRA `(.L_x_9) ;  /* 0xfffffffc00b01947 */ /* 0x000fea000383ffff */
.L_x_8:
[----:B------:R-:W-:Y:S05]  /*04a0*/  BSYNC.RECONVERGENT B1 ;  /* 0x0000000000017941 */ /* 0x000fea0003800200 */
.L_x_7:
[----:B------:R-:W-:Y:S05]  /*04b0*/  @!P0 BRA `(.L_x_6) ;  /* 0x00000000008c8947 */ /* 0x000fea0003800000 */
[----:B------:R-:W-:Y:S01]  /*04c0*/  ISETP.GE.U32.AND P0, PT, R26, 0x4, PT ;  /* 0x000000041a00780c */ /* 0x000fe20003f06070 */
[----:B------:R-:W-:Y:S01]  /*04d0*/  BSSY.RECONVERGENT B1, `(.L_x_10) ;  /* 0x0000010000017945 */ /* 0x000fe20003800200 */
[----:B--2---:R-:W-:-:S04]  /*04e0*/  LOP3.LUT R16, R2, 0x3, RZ, 0xc0, !PT ;  /* 0x0000000302107812 */ /* 0x004fc800078ec0ff */
[----:B------:R-:W-:-:S07]  /*04f0*/  ISETP.NE.AND P1, PT, R16, RZ, PT ;  /* 0x000000ff1000720c */ /* 0x000fce0003f25270 */
[----:B------:R-:W-:Y:S06]  /*0500*/  @!P0 BRA `(.L_x_11) ;  /* 0x0000000000308947 */ /* 0x000fec0003800000 */
[----:B------:R-:W0:Y:S01]  /*0510*/  LDC.64 R4, c[0x0][0x3b0] ;  /* 0x0000ec00ff047b82 */ /* 0x000e220000000a00 */
[C---:B------:R-:W-:Y:S01]  /*0520*/  IMAD R7, R12.reuse, R13, R0 ;  /* 0x0000000d0c077224 */ /* 0x040fe200078e0200 */
[----:B------:R-:W-:Y:S02]  /*0530*/  MOV R15, 0x7fffffff ;  /* 0x7fffffff000f7802 */ /* 0x000fe40000000f00 */
[----:B------:R-:W-:Y:S01]  /*0540*/  IADD3 R12, PT, PT, R12, 0x4, RZ ;  /* 0x000000040c0c7810 */ /* 0x000fe20007ffe0ff */
[----:B0-----:R-:W-:-:S05]  /*0550*/  IMAD.WIDE R4, R7, 0x4, R4 ;  /* 0x0000000407047825 */ /* 0x001fca00078e0204 */
[----:B------:R0:W-:Y:S01]  /*0560*/  STG.E desc[UR6][R4.64], R15 ;  /* 0x0000000f04007986 */ /* 0x0001e2000c101906 */
[----:B------:R-:W-:-:S05]  /*0570*/  IMAD.WIDE R6, R13, 0x4, R4 ;  /* 0x000000040d067825 */ /* 0x000fca00078e0204 */
[----:B------:R0:W-:Y:S01]  /*0580*/  STG.E desc[UR6][R6.64], R15 ;  /* 0x0000000f06007986 */ /* 0x0001e2000c101906 */
[----:B------:R-:W-:-:S05]  /*0590*/  IMAD.WIDE R8, R13, 0x4, R6 ;  /* 0x000000040d087825 */ /* 0x000fca00078e0206 */
[----:B------:R0:W-:Y:S01]  /*05a0*/  STG.E desc[UR6][R8.64], R15 ;  /* 0x0000000f08007986 */ /* 0x0001e2000c101906 */
[----:B------:R-:W-:-:S05]  /*05b0*/  IMAD.WIDE R10, R13, 0x4, R8 ;  /* 0x000000040d0a7825 */ /* 0x000fca00078e0208 */
[----:B------:R0:W-:Y:S02]  /*05c0*/  STG.E desc[UR6][R10.64], R15 ;  /* 0x0000000f0a007986 */ /* 0x0001e4000c101906 */
.L_x_11:
[----:B------:R-:W-:Y:S05]  /*05d0*/  BSYNC.RECONVERGENT B1 ;  /* 0x0000000000017941 */ /* 0x000fea0003800200 */
.L_x_10:
[----:B------:R-:W-:Y:S05]  /*05e0*/  @!P1 BRA `(.L_x_6) ;  /* 0x0000000000409947 */ /* 0x000fea0003800000 */
[----:B------:R-:W-:Y:S02]  /*05f0*/  ISETP.NE.AND P0, PT, R16, 0x1, PT ;  /* 0x000000011000780c */ /* 0x000fe40003f05270 */
[----:B------:R-:W-:-:S04]  /*0600*/  LOP3.LUT R2, R2, 0x1, RZ, 0xc0, !PT ;  /* 0x0000000102027812 */ /* 0x000fc800078ec0ff */
[----:B------:R-:W-:-:S07]  /*0610*/  ISETP.NE.U32.AND P1, PT, R2, 0x1, PT ;  /* 0x000000010200780c */ /* 0x000fce0003f25070 */
[----:B0-----:R-:W0:Y:S01]  /*0620*/  @P0 LDC.64 R4, c[0x0][0x3b0] ;  /* 0x0000ec00ff040b82 */ /* 0x001e220000000a00 */
[C---:B------:R-:W-:Y:S01]  /*0630*/  @P0 IMAD R7, R12.reuse, R13, R0 ;  /* 0x0000000d0c070224 */ /* 0x040fe200078e0200 */
[----:B------:R-:W-:Y:S01]  /*0640*/  @P0 MOV R15, 0x7fffffff ;  /* 0x7fffffff000f0802 */ /* 0x000fe20000000f00 */
[----:B------:R-:W-:-:S05]  /*0650*/  @P0 VIADD R12, R12, 0x2 ;  /* 0x000000020c0c0836 */ /* 0x000fca0000000000 */
[----:B------:R-:W1:Y:S01]  /*0660*/  @!P1 LDC.64 R10, c[0x0][0x3b0] ;  /* 0x0000ec00ff0a9b82 */ /* 0x000e620000000a00 */
[----:B0-----:R-:W-:-:S04]  /*0670*/  @P0 IMAD.WIDE R6, R7, 0x4, R4 ;  /* 0x0000000407060825 */ /* 0x001fc800078e0204 */
[----:B------:R-:W-:Y:S01]  /*0680*/  @!P1 IMAD R5, R12, R13, R0 ;  /* 0x0000000d0c059224 */ /* 0x000fe200078e0200 */
[----:B------:R3:W-:Y:S01]  /*0690*/  @P0 STG.E desc[UR6][R6.64], R15 ;  /* 0x0000000f06000986 */ /* 0x0007e2000c101906 */
[----:B------:R-:W-:-:S04]  /*06a0*/  @P0 IMAD.WIDE R8, R13, 0x4, R6 ;  /* 0x000000040d080825 */ /* 0x000fc800078e0206 */
[----:B-1----:R-:W-:Y:S01]  /*06b0*/  @!P1 IMAD.WIDE R4, R5, 0x4, R10 ;  /* 0x0000000405049825 */ /* 0x002fe200078e020a */
[----:B------:R-:W-:Y:S01]  /*06c0*/  @!P1 MOV R11, 0x7fffffff ;  /* 0x7fffffff000b9802 */ /* 0x000fe20000000f00 */
[----:B------:R3:W-:Y:S04]  /*06d0*/  @P0 STG.E desc[UR6][R8.64], R15 ;  /* 0x0000000f08000986 */ /* 0x0007e8000c101906 */
[----:B------:R3:W-:Y:S02]  /*06e0*/  @!P1 STG.E desc[UR6][R4.64], R11 ;  /* 0x0000000b04009986 */ /* 0x0007e4000c101906 */
.L_x_6:
[----:B------:R-:W-:Y:S05]  /*06f0*/  BSYNC.RECONVERGENT B0 ;  /* 0x0000000000007941 */ /* 0x000fea0003800200 */
.L_x_5:
[----:B------:R-:W1:Y:S02]  /*0700*/  LDCU UR4, c[0x0][0x394] ;  /* 0x00007280ff0477ac */ /* 0x000e640008000800 */
[----:B-1----:R-:W-:-:S13]  /*0710*/  ISETP.GE.AND P0, PT, R3, UR4, PT ;  /* 0x0000000403007c0c */ /* 0x002fda000bf06270 */
[----:B------:R-:W-:Y:S05]  /*0720*/  @P0 EXIT ;  /* 0x000000000000094d */ /* 0x000fea0003800000 */
[C---:B------:R-:W-:Y:S02]  /*0730*/  LOP3.LUT R2, R14.reuse, 0x7ffffffc, RZ, 0xc0, !PT ;  /* 0x7ffffffc0e027812 */ /* 0x040fe400078ec0ff */
[----:B------:R-:W-:Y:S02]  /*0740*/  LOP3.LUT R14, R14, 0x3, RZ, 0xc0, !PT ;  /* 0x000000030e0e7812 */ /* 0x000fe400078ec0ff */
[----:B------:R-:W-:-:S07]  /*0750*/  IADD3 R12, PT, PT, -R2, RZ, RZ ;  /* 0x000000ff020c7210 */ /* 0x000fce0007ffe1ff */
.L_x_15:
[----:B-1----:R-:W1:Y:S01]  /*0760*/  LDCU UR4, c[0x0][0x398] ;  /* 0x00007300ff0477ac */ /* 0x002e620008000800 */
[----:B--2---:R-:W-:Y:S02]  /*0770*/  HFMA2 R16, -RZ, RZ, 0, 0 ;  /* 0x00000000ff107431 */ /* 0x004fe400000001ff */
[----:B------:R-:W-:Y:S01]  /*0780*/  IMAD.MOV.U32 R13, RZ, RZ, RZ ;  /* 0x000000ffff0d7224 */ /* 0x000fe200078e00ff */
[----:B-1----:R-:W-:-:S09]  /*0790*/  UISETP.GE.U32.AND UP0, UPT, UR4, 0x5, UPT ;  /* 0x000000050400788c */ /* 0x002fd2000bf06070 */
[----:B------:R-:W-:Y:S05]  /*07a0*/  BRA.U !UP0, `(.L_x_12) ;  /* 0x0000000108987547 */ /* 0x000fea000b800000 */
[----:B------:R-:W1:Y:S01]  /*07b0*/  S2UR UR5, SR_CgaCtaId ;  /* 0x00000000000579c3 */ /* 0x000e620000008800 */
[----:B------:R-:W-:Y:S01]  /*07c0*/  UMOV UR4, 0x400 ;  /* 0x0000040000047882 */ /* 0x000fe20000000000 */
[C---:B------:R-:W-:Y:S01]  /*07d0*/  IADD3 R25, PT, PT, R3.reuse, -0x3, RZ ;  /* 0xfffffffd03197810 */ /* 0x040fe20007ffe0ff */
[C---:B------:R-:W-:Y:S01]  /*07e0*/  VIADD R29, R3.reuse, 0xfffffffe ;  /* 0xfffffffe031d7836 */ /* 0x040fe20000000000 */
[----:B------:R-:W-:Y:S02]  /*07f0*/  IADD3 R27, PT, PT, R3, -0x1, RZ ;  /* 0xffffffff031b7810 */ /* 0x000fe40007ffe0ff */
[----:B------:R-:W-:Y:S02]  /*0800*/  MOV R13, RZ ;  /* 0x000000ff000d7202 */ /* 0x000fe40000000f00 */
[----:B------:R-:W2:Y:S01]  /*0810*/  LDC R23, c[0x0][0x390] ;  /* 0x0000e400ff177b82 */ /* 0x000ea20000000800 */
[----:B0--3--:R-:W-:-:S07]  /*0820*/  MOV R15, R12 ;  /* 0x0000000c000f7202 */ /* 0x009fce0000000f00 */
[----:B------:R-:W0:Y:S01]  /*0830*/  LDC.64 R8, c[0x0][0x380] ;  /* 0x0000e000ff087b82 */ /* 0x000e220000000a00 */
[----:B-1----:R-:W-:-:S06]  /*0840*/  ULEA UR4, UR5, UR4, 0x18 ;  /* 0x0000000405047291 */ /* 0x002fcc000f8ec0ff */
[----:B------:R-:W-:Y:S01]  /*0850*/  MOV R22, UR4 ;  /* 0x0000000400167c02 */ /* 0x000fe20008000f00 */
[-CC-:B--2---:R-:W-:Y:S02]  /*0860*/  IMAD R25, R25, R23.reuse, R0.reuse ;  /* 0x0000001719197224 */ /* 0x184fe400078e0200 */
[-CC-:B------:R-:W-:Y:S02]  /*0870*/  IMAD R27, R27, R23.reuse, R0.reuse ;  /* 0x000000171b1b7224 */ /* 0x180fe400078e0200 */
[-CC-:B------:R-:W-:Y:S02]  /*0880*/  IMAD R29, R29, R23.reuse, R0.reuse ;  /* 0x000000171d1d7224 */ /* 0x180fe400078e0200 */
[----:B------:R-:W-:-:S07]  /*0890*/  IMAD R24, R3, R23, R0 ;  /* 0x0000001703187224 */ /* 0x000fce00078e0200 */
.L_x_13:
[--C-:B0-----:R-:W-:Y:S01]  /*08a0*/  IMAD.WIDE R16, R24, 0x4, R8.reuse ;  /* 0x0000000418107825 */ /* 0x101fe200078e0208 */
[----:B------:R0:W1:Y:S03]  /*08b0*/  LDS.128 R4, [R22] ;  /* 0x0000000016047984 */ /* 0x0000660000000c00 */
[--C-:B------:R-:W-:Y:S02]  /*08c0*/  IMAD.WIDE R10, R27, 0x4, R8.reuse ;  /* 0x000000041b0a7825 */ /* 0x100fe400078e0208 */
[----:B------:R-:W1:Y:S02]  /*08d0*/  LDG.E.CONSTANT R16, desc[UR6][R16.64] ;  /* 0x0000000610107981 */ /* 0x000e64000c1e9900 */
[--C-:B------:R-:W-:Y:S02]  /*08e0*/  IMAD.WIDE R18, R29, 0x4, R8.reuse ;  /* 0x000000041d127825 */ /* 0x100fe400078e0208 */
[----:B------:R-:W2:Y:S02]  /*08f0*/  LDG.E.CONSTANT R10, desc[UR6][R10.64] ;  /* 0x000000060a0a7981 */ /* 0x000ea4000c1e9900 */
[----:B------:R-:W-:-:S02]  /*0900*/  IMAD.WIDE R20, R25, 0x4, R8 ;  /* 0x0000000419147825 */ /* 0x000fc400078e0208 */
[----:B------:R-:W3:Y:S04]  /*0910*/  LDG.E.CONSTANT R18, desc[UR6][R18.64] ;  /* 0x0000000612127981 */ /* 0x000ee8000c1e9900 */
[----:B------:R-:W4:Y:S01]  /*0920*/  LDG.E.CONSTANT R20, desc[UR6][R20.64] ;  /* 0x0000000614147981 */ /* 0x000f22000c1e9900 */
[----:B------:R-:W-:Y:S01]  /*0930*/  VIADD R15, R15, 0x4 ;  /* 0x000000040f0f7836 */ /* 0x000fe20000000000 */
[----:B0-----:R-:W-:-:S04]  /*0940*/  IADD3 R22, PT, PT, R22, 0x10, RZ ;  /* 0x0000001016167810 */ /* 0x001fc80007ffe0ff */
[----:B------:R-:W-:Y:S01]  /*0950*/  ISETP.NE.AND P0, PT, R15, RZ, PT ;  /* 0x000000ff0f00720c */ /* 0x000fe20003f05270 */
[----:B-1----:R-:W-:-:S04]  /*0960*/  FFMA R4, R4, R16, R13 ;  /* 0x0000001004047223 */ /* 0x002fc8000000000d */
[----:B--2---:R-:W-:Y:S01]  /*0970*/  FFMA R5, R5, R10, R4 ;  /* 0x0000000a05057223 */ /* 0x004fe20000000004 */
[----:B------:R-:W-:-:S03]  /*0980*/  IADD3 R4, PT, PT, -R23, RZ, RZ ;  /* 0x000000ff17047210 */ /* 0x000fc60007ffe1ff */
[----:B---3--:R-:W-:Y:S01]  /*0990*/  FFMA R6, R6, R18, R5 ;  /* 0x0000001206067223 */ /* 0x008fe20000000005 */
[C---:B------:R-:W-:Y:S01]  /*09a0*/  LEA R25, R4.reuse, R25, 0x2 ;  /* 0x0000001904197211 */ /* 0x040fe200078e10ff */
[C---:B------:R-:W-:Y:S01]  /*09b0*/  IMAD R29, R4.reuse, 0x4, R29 ;  /* 0x00000004041d7824 */ /* 0x040fe200078e021d */
[C---:B------:R-:W-:Y:S01]  /*09c0*/  LEA R27, R4.reuse, R27, 0x2 ;  /* 0x0000001b041b7211 */ /* 0x040fe200078e10ff */
[----:B----4-:R-:W-:Y:S01]  /*09d0*/  FFMA R13, R7, R20, R6 ;  /* 0x00000014070d7223 */ /* 0x010fe20000000006 */
[----:B------:R-:W-:Y:S01]  /*09e0*/  LEA R24, R4, R24, 0x2 ;  /* 0x0000001804187211 */ /* 0x000fe200078e10ff */
[----:B------:R-:W-:Y:S06]  /*09f0*/  @P0 BRA `(.L_x_13) ;  /* 0xfffffffc00a80947 */ /* 0x000fec000383ffff */
[----:B------:R-:W-:-:S07]  /*0a00*/  MOV R16, R2 ;  /* 0x0000000200107202 */ /* 0x000fce0000000f00 */
.L_x_12:
[----:B------:R-:W-:-:S13]  /*0a10*/  ISETP.NE.AND P0, PT, R14, RZ, PT ;  /* 0x000000ff0e00720c */ /* 0x000fda0003f05270 */
[----:B------:R-:W-:Y:S05]  /*0a20*/  @!P0 BRA `(.L_x_14) ;  /* 0x0000000000688947 */ /* 0x000fea0003800000 */
[----:B0--3--:R-:W0:Y:S01]  /*0a30*/  LDC.64 R8, c[0x0][0x380] ;  /* 0x0000e000ff087b82 */ /* 0x009e220000000a00 */
[----:B------:R-:W1:Y:S01]  /*0a40*/  LDCU UR8, c[0x0][0x390] ;  /* 0x00007200ff0877ac */ /* 0x000e620008000800 */
[----:B------:R-:W-:-:S04]  /*0a50*/  IMAD.IADD R15, R3, 0x1, -R16 ;  /* 0x00000001030f7824 */ /* 0x000fc800078e0a10 */
[----:B-1----:R-:W-:-:S04]  /*0a60*/  IMAD R11, R15, UR8, R0 ;  /* 0x000000080f0b7c24 */ /* 0x002fc8000f8e0200 */
[----:B0-----:R-:W-:-:S06]  /*0a70*/  IMAD.WIDE R10, R11, 0x4, R8 ;  /* 0x000000040b0a7825 */ /* 0x001fcc00078e0208 */
[----:B------:R-:W2:Y:S01]  /*0a80*/  LDG.E.CONSTANT R10, desc[UR6][R10.64] ;  /* 0x000000060a0a7981 */ /* 0x000ea2000c1e9900 */
[----:B------:R-:W0:Y:S01]  /*0a90*/  S2UR UR5, SR_CgaCtaId ;  /* 0x00000000000579c3 */ /* 0x000e220000008800 */
[----:B------:R-:W-:Y:S01]  /*0aa0*/  UMOV UR4, 0x400 ;  /* 0x0000040000047882 */ /* 0x000fe20000000000 */
[----:B------:R-:W-:Y:S01]  /*0ab0*/  ISETP.NE.AND P0, PT, R14, 0x1, PT ;  /* 0x000000010e00780c */ /* 0x000fe20003f05270 */
[----:B0-----:R-:W-:-:S06]  /*0ac0*/  ULEA UR4, UR5, UR4, 0x18 ;  /* 0x0000000405047291 */ /* 0x001fcc000f8ec0ff */
[----:B------:R-:W-:-:S06]  /*0ad0*/  LEA R4, R16, UR4, 0x2 ;  /* 0x0000000410047c11 */ /* 0x000fcc000f8e10ff */
[----:B------:R-:W2:Y:S02]  /*0ae0*/  LDS.128 R4, [R4] ;  /* 0x0000000004047984 */ /* 0x000ea40000000c00 */
[----:B--2---:R-:W-:Y:S01]  /*0af0*/  FFMA R13, R4, R10, R13 ;  /* 0x0000000a040d7223 */ /* 0x004fe2000000000d */
[----:B------:R-:W-:Y:S06]  /*0b00*/  @!P0 BRA `(.L_x_14) ;  /* 0x0000000000308947 */ /* 0x000fec0003800000 */
[----:B------:R-:W-:Y:S02]  /*0b10*/  ISETP.NE.AND P0, PT, R14, 0x2, PT ;  /* 0x000000020e00780c */ /* 0x000fe40003f05270 */
[----:B------:R-:W-:-:S04]  /*0b20*/  LOP3.LUT R4, RZ, R16, RZ, 0x33, !PT ;  /* 0x00000010ff047212 */ /* 0x000fc800078e33ff */
[----:B------:R-:W-:-:S05]  /*0b30*/  IADD3 R7, PT, PT, R4, R3, RZ ;  /* 0x0000000304077210 */ /* 0x000fca0007ffe0ff */
[----:B------:R-:W-:Y:S02]  /*0b40*/  IMAD R7, R7, UR8, R0 ;  /* 0x0000000807077c24 */ /* 0x000fe4000f8e0200 */
[----:B------:R-:W-:-:S05]  /*0b50*/  @P0 IADD3 R11, PT, PT, R15, -0x2, RZ ;  /* 0xfffffffe0f0b0810 */ /* 0x000fca0007ffe0ff */
[----:B------:R-:W-:Y:S02]  /*0b60*/  @P0 IMAD R15, R11, UR8, R0 ;  /* 0x000000080b0f0c24 */ /* 0x000fe4000f8e0200 */
[----:B------:R-:W-:-:S04]  /*0b70*/  IMAD.WIDE R10, R7, 0x4, R8 ;  /* 0x00000004070a7825 */ /* 0x000fc800078e0208 */
[----:B------:R-:W-:Y:S02]  /*0b80*/  @P0 IMAD.WIDE R8, R15, 0x4, R8 ;  /* 0x000000040f080825 */ /* 0x000fe400078e0208 */
[----:B------:R-:W2:Y:S04]  /*0b90*/  LDG.E.CONSTANT R10, desc[UR6][R10.64] ;  /* 0x000000060a0a7981 */ /* 0x000ea8000c1e9900 */
[----:B------:R-:W3:Y:S01]  /*0ba0*/  @P0 LDG.E.CONSTANT R8, desc[UR6][R8.64] ;  /* 0x0000000608080981 */ /* 0x000ee2000c1e9900 */
[----:B--2---:R-:W-:-:S04]  /*0bb0*/  FFMA R13, R10, R5, R13 ;  /* 0x000000050a0d7223 */ /* 0x004fc8000000000d */
[----:B---3--:R-:W-:-:S07]  /*0bc0*/  @P0 FFMA R13, R8, R6, R13 ;  /* 0x00000006080d0223 */ /* 0x008fce000000000d */
.L_x_14:
[----:B0--3--:R-:W0:Y:S01]  /*0bd0*/  LDC.64 R4, c[0x0][0x3b0] ;  /* 0x0000ec00ff047b82 */ /* 0x009e220000000a00 */
[----:B------:R-:W1:Y:S01]  /*0be0*/  LDCU.64 UR8, c[0x0][0x390] ;  /* 0x00007200ff0877ac */ /* 0x000e620008000a00 */
[----:B------:R-:W2:Y:S01]  /*0bf0*/  LDCU UR4, c[0x0][0x3a8] ;  /* 0x00007500ff0477ac */ /* 0x000ea20008000800 */
[C---:B-1----:R-:W-:Y:S01]  /*0c00*/  IMAD R7, R3.reuse, UR8, R0 ;  /* 0x0000000803077c24 */ /* 0x042fe2000f8e0200 */
[----:B------:R-:W-:Y:S01]  /*0c10*/  IADD3 R3, PT, PT, R3, 0x1, RZ ;  /* 0x0000000103037810 */ /* 0x000fe20007ffe0ff */
[----:B--2---:R-:W-:Y:S02]  /*0c20*/  FMUL R13, R13, UR4 ;  /* 0x000000040d0d7c20 */ /* 0x004fe40008400000 */
[----:B0-----:R-:W-:Y:S01]  /*0c30*/  IMAD.WIDE R4, R7, 0x4, R4 ;  /* 0x0000000407047825 */ /* 0x001fe200078e0204 */
[----:B------:R-:W-:-:S04]  /*0c40*/  ISETP.NE.AND P0, PT, R3, UR9, PT ;  /* 0x0000000903007c0c */ /* 0x000fc8000bf05270 */
[----:B------:R1:W-:Y:S09]  /*0c50*/  STG.E desc[UR6][R4.64], R13 ;  /* 0x0000000d04007986 */ /* 0x0003f2000c101906 */
[----:B------:R-:W-:Y:S05]  /*0c60*/  @P0 BRA `(.L_x_15) ;  /* 0xfffffff800bc0947 */ /* 0x000fea000383ffff */
[----:B------:R-:W-:Y:S05]  /*0c70*/  EXIT ;  /* 0x000000000000794d */ /* 0x000fea0003800000 */
.L_x_16:
[----:B------:R-:W-:-:S00]  /*0c80*/  BRA `(.L_x_16) ;  /* 0xfffffffc00fc7947 */ /* 0x000fc0000383ffff */
[----:B------:R-:W-:-:S00]  /*0c90*/  NOP ;  /* 0x0000000000007918 */ /* 0x000fc00000000000 */
        /* <DEDUP_REMOVED lines=14> */
.L_x_49:


//--------------------- .text.vpwma_batch_f32     --------------------------
	.section	.text.vpwma_batch_f32,"ax",@progbits
	.align	128
        .global         vpwma_batch_f32
        .type           vpwma_batch_f32,@function
        .size           vpwma_batch_f32,(.L_x_50 - vpwma_batch_f32)
        .other          vpwma_batch_f32,@"STO_CUDA_ENTRY STV_DEFAULT"
vpwma_batch_f32:
.text.vpwma_batch_f32:
[----:B------:R-:W-:Y:S01]  /*0000*/  LDC R1, c[0x0][0x37c] ;  /* 0x0000df00ff017b82 */ /* 0x000fe20000000800 */
[----:B------:R-:W0:Y:S01]  /*0010*/  LDCU UR4, c[0x0][0x370] ;  /* 0x00006e00ff0477ac */ /* 0x000e220008000800 */
[----:B------:R-:W0:Y:S01]  /*0020*/  LDCU UR5, c[0x0][0x3b4] ;  /* 0x00007680ff0577ac */ /* 0x000e220008000800 */
[----:B------:R-:W1:Y:S01]  /*0030*/  LDCU.64 UR6, c[0x0][0x358] ;  /* 0x00006b00ff0677ac */ /* 0x000e620008000a00 */
[----:B0-----:R-:W-:-:S09]  /*0040*/  UISETP.NE.AND UP0, UPT, UR4, UR5, UPT ;  /* 0x000000050400728c */ /* 0x001fd2000bf05270 */
[----:B-1----:R-:W-:Y:S05]  /*0050*/  BRA.U UP0, `(.L_x_17) ;  /* 0x00000009005c7547 */ /* 0x002fea000b800000 */
[----:B------:R-:W0:Y:S02]  /*0060*/  S2R R17, SR_CTAID.X ;  /* 0x0000000000117919 */ /* 0x000e240000002500 */
[----:B0-----:R-:W-:-:S13]  /*0070*/  ISETP.GE.U32.AND P0, PT, R17, UR5, PT ;  /* 0x0000000511007c0c */ /* 0x001fda000bf06070 */
[----:B------:R-:W-:Y:S05]  /*0080*/  @P0 EXIT ;  /* 0x000000000000094d */ /* 0x000fea0003800000 */
[----:B------:R-:W0:Y:S08]  /*0090*/  LDC.64 R2, c[0x0][0x388] ;  /* 0x0000e200ff027b82 */ /* 0x000e300000000a00 */
[----:B------:R-:W1:Y:S01]  /*00a0*/  LDC.64 R18, c[0x0][0x390] ;  /* 0x0000e400ff127b82 */ /* 0x000e620000000a00 */
[----:B0-----:R-:W-:-:S06]  /*00b0*/  IMAD.WIDE.U32 R2, R17, 0x4, R2 ;  /* 0x0000000411027825 */ /* 0x001fcc00078e0002 */
[----:B------:R-:W2:Y:S01]  /*00c0*/  LDG.E.CONSTANT R2, desc[UR6][R2.64] ;  /* 0x0000000602027981 */ /* 0x000ea2000c1e9900 */
[----:B-1----:R-:W-:-:S06]  /*00d0*/  IMAD.WIDE.U32 R18, R17, 0x4, R18 ;  /* 0x0000000411127825 */ /* 0x002fcc00078e0012 */
[----:B------:R-:W3:Y:S01]  /*00e0*/  LDG.E.CONSTANT R18, desc[UR6][R18.64] ;  /* 0x0000000612127981 */ /* 0x000ee2000c1e9900 */
[----:B--2---:R-:W-:-:S04]  /*00f0*/  ISETP.GE.AND P0, PT, R2, 0x2, PT ;  /* 0x000000020200780c */ /* 0x004fc80003f06270 */
[----:B---3--:R-:W-:-:S13]  /*0100*/  ISETP.LT.OR P0, PT, R18, 0x1, !P0 ;  /* 0x000000011200780c */ /* 0x008fda0004701670 */
[----:B------:R-:W-:Y:S05]  /*0110*/  @P0 EXIT ;  /* 0x000000000000094d */ /* 0x000fea0003800000 */
[----:B------:R-:W0:Y:S01]  /*0120*/  LDC.64 R2, c[0x0][0x3a0] ;  /* 0x0000e800ff027b82 */ /* 0x000e220000000a00 */
[----:B------:R-:W1:Y:S01]  /*0130*/  S2R R15, SR_TID.X ;  /* 0x00000000000f7919 */ /* 0x000e620000002100 */
[----:B------:R-:W2:Y:S01]  /*0140*/  LDCU UR4, c[0x0][0x3b0] ;  /* 0x00007600ff0477ac */ /* 0x000ea20008000800 */
[----:B------:R-:W3:Y:S01]  /*0150*/  LDCU UR5, c[0x0][0x3a8] ;  /* 0x00007500ff0577ac */ /* 0x000ee20008000800 */
[----:B0-----:R-:W-:-:S05]  /*0160*/  IMAD.WIDE.U32 R2, R17, 0x4, R2 ;  /* 0x0000000411027825 */ /* 0x001fca00078e0002 */
[----:B------:R0:W5:Y:S01]  /*0170*/  LDG.E.CONSTANT R16, desc[UR6][R2.64] ;  /* 0x0000000602107981 */ /* 0x000162000c1e9900 */
[----:B--2---:R-:W-:Y:S01]  /*0180*/  VIADD R14, R18, UR4 ;  /* 0x00000004120e7c36 */ /* 0x004fe20008000000 */
[----:B------:R-:W2:Y:S01]  /*0190*/  LDCU UR4, c[0x0][0x3ac] ;  /* 0x00007580ff0477ac */ /* 0x000ea20008000800 */
[----:B------:R-:W-:Y:S01]  /*01a0*/  BSSY.RECONVERGENT B0, `(.L_x_18) ;  /* 0x0000014000007945 */ /* 0x000fe20003800200 */
[C---:B-1----:R-:W-:Y:S02]  /*01b0*/  ISETP.GE.U32.AND P2, PT, R15.reuse, R18, PT ;  /* 0x000000120f00720c */ /* 0x042fe40003f46070 */
[C---:B---3--:R-:W-:Y:S02]  /*01c0*/  VIMNMX R0, PT, PT, R14.reuse, UR5, PT ;  /* 0x000000050e007c48 */ /* 0x048fe4000bfe0100 */
[----:B------:R-:W-:Y:S02]  /*01d0*/  ISETP.GE.AND P0, PT, R14, UR5, PT ;  /* 0x000000050e007c0c */ /* 0x000fe4000bf06270 */
[----:B------:R-:W-:-:S07]  /*01e0*/  ISETP.GE.AND P1, PT, R15, R0, PT ;  /* 0x000000000f00720c */ /* 0x000fce0003f26270 */
[----:B0-----:R-:W-:Y:S06]  /*01f0*/  @P2 BRA `(.L_x_19) ;  /* 0x0000000000382947 */ /* 0x001fec0003800000 */
[----:B------:R-:W0:Y:S01]  /*0200*/  S2R R7, SR_CgaCtaId ;  /* 0x0000000000077919 */ /* 0x000e220000008800 */
[----:B------:R-:W1:Y:S01]  /*0210*/  LDC R11, c[0x0][0x360] ;  /* 0x0000d800ff0b7b82 */ /* 0x000e620000000800 */
[----:B------:R-:W-:Y:S01]  /*0220*/  MOV R4, 0x400 ;  /* 0x0000040000047802 */ /* 0x000fe20000000f00 */
[----:B------:R-:W-:-:S06]  /*0230*/  IMAD.MOV.U32 R6, RZ, RZ, R15 ;  /* 0x000000ffff067224 */ /* 0x000fcc00078e000f */
[----:B------:R-:W3:Y:S01]  /*0240*/  LDC.64 R2, c[0x0][0x398] ;  /* 0x0000e600ff027b82 */ /* 0x000ee20000000a00 */
[----:B0-----:R-:W-:-:S07]  /*0250*/  LEA R7, R7, R4, 0x18 ;  /* 0x0000000407077211 */ /* 0x001fce00078ec0ff */
.L_x_20:
[----:B--2---:R-:W-:-:S04]  /*0260*/  IMAD R5, R17, UR4, R6 ;  /* 0x0000000411057c24 */ /* 0x004fc8000f8e0206 */
[----:B0--3--:R-:W-:-:S06]  /*0270*/  IMAD.WIDE R4, R5, 0x4, R2 ;  /* 0x0000000405047825 */ /* 0x009fcc00078e0202 */
[----:B------:R-:W2:Y:S01]  /*0280*/  LDG.E.CONSTANT R4, desc[UR6][R4.64] ;  /* 0x0000000604047981 */ /* 0x000ea2000c1e9900 */
[----:B------:R-:W-:Y:S01]  /*0290*/  LEA R9, R6, R7, 0x2 ;  /* 0x0000000706097211 */ /* 0x000fe200078e10ff */
[----:B-1----:R-:W-:-:S05]  /*02a0*/  IMAD.IADD R6, R11, 0x1, R6 ;  /* 0x000000010b067824 */ /* 0x002fca00078e0206 */
[----:B------:R-:W-:Y:S01]  /*02b0*/  ISETP.GE.AND P2, PT, R6, R18, PT ;  /* 0x000000120600720c */ /* 0x000fe20003f46270 */
[----:B--2---:R0:W-:-:S12]  /*02c0*/  STS [R9], R4 ;  /* 0x0000000409007388 */ /* 0x0041d80000000800 */
[----:B------:R-:W-:Y:S05]  /*02d0*/  @!P2 BRA `(.L_x_20) ;  /* 0xfffffffc00e0a947 */ /* 0x000fea000383ffff */
.L_x_19:
[----:B--2---:R-:W-:Y:S05]  /*02e0*/  BSYNC.RECONVERGENT B0 ;  /* 0x0000000000007941 */ /* 0x004fea0003800200 */
.L_x_18:
[----:B------:R-:W-:Y:S06]  /*02f0*/  BAR.SYNC.DEFER_BLOCKING 0x0 ;  /* 0x0000000000007b1d */ /* 0x000fec0000010000 */
[----:B------:R-:W-:Y:S04]  /*0300*/  BSSY.RECONVERGENT B0, `(.L_x_21) ;  /* 0x000000c000007945 */ /* 0x000fe80003800200 */
[----:B------:R-:W-:Y:S05]  /*0310*/  @P1 BRA `(.L_x_22) ;  /* 0x0000000000281947 */ /* 0x000fea0003800000 */
[----:B------:R-:W1:Y:S01]  /*0320*/  LDC R7, c[0x0][0x360] ;  /* 0x0000d800ff077b82 */ /* 0x000e620000000800 */
[----:B------:R-:W-:Y:S01]  /*0330*/  IMAD.MOV.U32 R6, RZ, RZ, R15 ;  /* 0x000000ffff067224 */ /* 0x000fe200078e000f */
[----:B0-----:R-:W-:-:S06]  /*0340*/  MOV R9, 0x7fffffff ;  /* 0x7fffffff00097802 */ /* 0x001fcc0000000f00 */
[----:B------:R-:W0:Y:S02]  /*0350*/  LDC.64 R4, c[0x0][0x3b8] ;  /* 0x0000ee00ff047b82 */ /* 0x000e240000000a00 */
.L_x_23:
[--C-:B--2---:R-:W-:Y:S02]  /*0360*/  IMAD R3, R17, UR5, R6.reuse ;  /* 0x0000000511037c24 */ /* 0x104fe4000f8e0206 */
[----:B-1----:R-:W-:Y:S02]  /*0370*/  IMAD.IADD R6, R7, 0x1, R6 ;  /* 0x0000000107067824 */ /* 0x002fe400078e0206 */
[----:B0-----:R-:W-:-:S03]  /*0380*/  IMAD.WIDE R2, R3, 0x4, R4 ;  /* 0x0000000403027825 */ /* 0x001fc600078e0204 */
[----:B------:R-:W-:Y:S02]  /*0390*/  ISETP.GE.AND P1, PT, R6, R0, PT ;  /* 0x000000000600720c */ /* 0x000fe40003f26270 */
[----:B------:R2:W-:Y:S11]  /*03a0*/  STG.E desc[UR6][R2.64], R9 ;  /* 0x0000000902007986 */ /* 0x0005f6000c101906 */
[----:B------:R-:W-:Y:S05]  /*03b0*/  @!P1 BRA `(.L_x_23) ;  /* 0xfffffffc00e89947 */ /* 0x000fea000383ffff */
.L_x_22:
[----:B------:R-:W-:Y:S05]  /*03c0*/  BSYNC.RECONVERGENT B0 ;  /* 0x0000000000007941 */ /* 0x000fea0003800200 */
.L_x_21:
[----:B------:R-:W-:Y:S06]  /*03d0*/  BAR.SYNC.DEFER_BLOCKING 0x0 ;  /* 0x0000000000007b1d */ /* 0x000fec0000010000 */
[----:B------:R-:W-:Y:S05]  /*03e0*/  @P0 EXIT ;  /* 0x000000000000094d */ /* 0x000fea0003800000 */
[----:B------:R-:W1:Y:S01]  /*03f0*/  S2UR UR5, SR_CgaCtaId ;  /* 0x00000000000579c3 */ /* 0x000e620000008800 */
[----:B------:R-:W-:Y:S01]  /*0400*/  UMOV UR4, 0x400 ;  /* 0x0000040000047882 */ /* 0x000fe20000000000 */
[C---:B------:R-:W-:Y:S01]  /*0410*/  LOP3.LUT R12, R18.reuse, 0x7ffffffc, RZ, 0xc0, !PT ;  /* 0x7ffffffc120c7812 */ /* 0x040fe200078ec0ff */
[----:B------:R-:W3:Y:S01]  /*0420*/  LDCU UR8, c[0x0][0x360] ;  /* 0x00006c00ff0877ac */ /* 0x000ee20008000800 */
[C---:B------:R-:W-:Y:S02]  /*0430*/  IADD3 R11, PT, PT, R18.reuse, -0x1, RZ ;  /* 0xffffffff120b7810 */ /* 0x040fe40007ffe0ff */
[----:B------:R-:W-:Y:S01]  /*0440*/  LOP3.LUT R19, R18, 0x3, RZ, 0xc0, !PT ;  /* 0x0000000312137812 */ /* 0x000fe200078ec0ff */
[----:B------:R-:W-:Y:S01]  /*0450*/  IMAD.MOV R10, RZ, RZ, -R12 ;  /* 0x000000ffff0a7224 */ /* 0x000fe200078e0a0c */
[----:B-1----:R-:W-:-:S06]  /*0460*/  ULEA UR4, UR5, UR4, 0x18 ;  /* 0x0000000405047291 */ /* 0x002fcc000f8ec0ff */
[----:B------:R-:W-:-:S04]  /*0470*/  IMAD.U32 R13, RZ, RZ, UR4 ;  /* 0x00000004ff0d7e24 */ /* 0x000fc8000f8e00ff */
[C---:B------:R-:W-:Y:S01]  /*0480*/  IMAD R8, R18.reuse, 0x8, R13 ;  /* 0x0000000812087824 */ /* 0x040fe200078e020d */
[----:B0-2---:R-:W-:-:S03]  /*0490*/  LEA R9, R18, R13, 0x2 ;  /* 0x0000000d12097211 */ /* 0x005fc600078e10ff */
[----:B---3--:R-:W-:-:S07]  /*04a0*/  VIADD R8, R8, 0xfffffff8 ;  /* 0xfffffff808087836 */ /* 0x008fce0000000000 */
.L_x_33:
[----:B0-----:R-:W0:Y:S01]  /*04b0*/  LDC R23, c[0x0][0x3a8] ;  /* 0x0000ea00ff177b82 */ /* 0x001e220000000800 */
[----:B------:R-:W-:Y:S01]  /*04c0*/  IMAD.MOV R0, RZ, RZ, -R14 ;  /* 0x000000ffff007224 */ /* 0x000fe200078e0a0e */
[----:B------:R-:W-:Y:S04]  /*04d0*/  BSSY.RECONVERGENT B0, `(.L_x_24) ;  /* 0x0000010000007945 */ /* 0x000fe80003800200 */
[----:B0-----:R-:W-:-:S04]  /*04e0*/  VIADDMNMX R0, R0, R23, 0x100, PT ;  /* 0x0000010000007446 */ /* 0x001fc80003800117 */
[----:B------:R-:W-:-:S04]  /*04f0*/  IADD3 R20, PT, PT, R11, R0, RZ ;  /* 0x000000000b147210 */ /* 0x000fc80007ffe0ff */
[----:B------:R-:W-:-:S13]  /*0500*/  ISETP.GE.AND P0, PT, R15, R20, PT ;  /* 0x000000140f00720c */ /* 0x000fda0003f06270 */
[----:B-1----:R-:W-:Y:S05]  /*0510*/  @P0 BRA `(.L_x_25) ;  /* 0x00000000002c0947 */ /* 0x002fea0003800000 */
[----:B------:R-:W0:Y:S01]  /*0520*/  LDC.64 R2, c[0x0][0x380] ;  /* 0x0000e000ff027b82 */ /* 0x000e220000000a00 */
[----:B------:R-:W-:Y:S01]  /*0530*/  IADD3 R21, PT, PT, R14, 0x1, -R18 ;  /* 0x000000010e157810 */ /* 0x000fe20007ffe812 */
[----:B------:R-:W-:-:S07]  /*0540*/  IMAD.MOV.U32 R6, RZ, RZ, R15 ;  /* 0x000000ffff067224 */ /* 0x000fce00078e000f */
.L_x_26:
[----:B------:R-:W-:-:S04]  /*0550*/  IMAD.IADD R5, R21, 0x1, R6 ;  /* 0x0000000115057824 */ /* 0x000fc800078e0206 */
[----:B01----:R-:W-:-:S06]  /*0560*/  IMAD.WIDE R4, R5, 0x4, R2 ;  /* 0x0000000405047825 */ /* 0x003fcc00078e0202 */
[----:B------:R-:W2:Y:S01]  /*0570*/  LDG.E.CONSTANT R4, desc[UR6][R4.64] ;  /* 0x0000000604047981 */ /* 0x000ea2000c1e9900 */
[C---:B------:R-:W-:Y:S01]  /*0580*/  LEA R7, R6.reuse, R9, 0x2 ;  /* 0x0000000906077211 */ /* 0x040fe200078e10ff */
[----:B------:R-:W-:-:S05]  /*0590*/  VIADD R6, R6, UR8 ;  /* 0x0000000806067c36 */ /* 0x000fca0008000000 */
[----:B------:R-:W-:Y:S01]  /*05a0*/  ISETP.GE.AND P0, PT, R6, R20, PT ;  /* 0x000000140600720c */ /* 0x000fe20003f06270 */
[----:B--2---:R1:W-:-:S12]  /*05b0*/  STS [R7], R4 ;  /* 0x0000000407007388 */ /* 0x0043d80000000800 */
[----:B------:R-:W-:Y:S05]  /*05c0*/  @!P0 BRA `(.L_x_26) ;  /* 0xfffffffc00e08947 */ /* 0x000fea000383ffff */
.L_x_25:
[----:B------:R-:W-:Y:S05]  /*05d0*/  BSYNC.RECONVERGENT B0 ;  /* 0x0000000000007941 */ /* 0x000fea0003800200 */
.L_x_24:
[----:B------:R-:W-:Y:S01]  /*05e0*/  BAR.SYNC.DEFER_BLOCKING 0x0 ;  /* 0x0000000000007b1d */ /* 0x000fe20000010000 */
[----:B------:R-:W-:-:S05]  /*05f0*/  ISETP.GE.AND P0, PT, R15, R0, PT ;  /* 0x000000000f00720c */ /* 0x000fca0003f06270 */
[----:B------:R-:W-:Y:S08]  /*0600*/  BSSY.RECONVERGENT B0, `(.L_x_27) ;  /* 0x0000036000007945 */ /* 0x000ff00003800200 */
[----:B------:R-:W-:Y:S05]  /*0610*/  @P0 BRA `(.L_x_28) ;  /* 0x0000000000d00947 */ /* 0x000fea0003800000 */
[----:B------:R-:W-:Y:S02]  /*0620*/  IMAD R20, R17, R23, R14 ;  /* 0x0000001711147224 */ /* 0x000fe400078e020e */
[----:B------:R-:W-:-:S07]  /*0630*/  IMAD.MOV.U32 R21, RZ, RZ, R15 ;  /* 0x000000ffff157224 */ /* 0x000fce00078e000f */
.L_x_32:
[----:B------:R-:W-:Y:S01]  /*0640*/  ISETP.GE.U32.AND P0, PT, R18, 0x4, PT ;  /* 0x000000041200780c */ /* 0x000fe20003f06070 */
[----:B0-----:R-:W-:Y:S02]  /*0650*/  HFMA2 R23, -RZ, RZ, 0, 0 ;  /* 0x00000000ff177431 */ /* 0x001fe400000001ff */
[----:B------:R-:W-:-:S10]  /*0660*/  IMAD.MOV.U32 R2, RZ, RZ, RZ ;  /* 0x000000ffff027224 */ /* 0x000fd400078e00ff */
[----:B------:R-:W-:Y:S05]  /*0670*/  @!P0 BRA `(.L_x_29) ;  /* 0x00000000004c8947 */ /* 0x000fea0003800000 */
[----:B------:R-:W-:Y:S01]  /*0680*/  IMAD R22, R21, 0x4, R8 ;  /* 0x0000000415167824 */ /* 0x000fe200078e0208 */
[----:B------:R-:W-:Y:S01]  /*0690*/  MOV R23, RZ ;  /* 0x000000ff00177202 */ /* 0x000fe20000000f00 */
[----:B------:R-:W-:Y:S02]  /*06a0*/  IMAD.MOV.U32 R2, RZ, RZ, R13 ;  /* 0x000000ffff027224 */ /* 0x000fe400078e000d */
[----:B------:R-:W-:-:S07]  /*06b0*/  IMAD.MOV.U32 R3, RZ, RZ, R10 ;  /* 0x000000ffff037224 */ /* 0x000fce00078e000a */
.L_x_30:
[----:B------:R-:W-:Y:S01]  /*06c0*/  LDS R24, [R22+0x4] ;  /* 0x0000040016187984 */ /* 0x000fe20000000800 */
[----:B------:R-:W-:-:S03]  /*06d0*/  IADD3 R3, PT, PT, R3, 0x4, RZ ;  /* 0x0000000403037810 */ /* 0x000fc60007ffe0ff */
[----:B-1----:R0:W1:Y:S01]  /*06e0*/  LDS.128 R4, [R2] ;  /* 0x0000000002047984 */ /* 0x0020620000000c00 */
[----:B------:R-:W-:-:S03]  /*06f0*/  ISETP.NE.AND P0, PT, R3, RZ, PT ;  /* 0x000000ff0300720c */ /* 0x000fc60003f05270 */
[----:B------:R-:W2:Y:S04]  /*0700*/  LDS R25, [R22] ;  /* 0x0000000016197984 */ /* 0x000ea80000000800 */
[----:B------:R-:W3:Y:S01]  /*0710*/  LDS R26, [R22+-0x4] ;  /* 0xfffffc00161a7984 */ /* 0x000ee20000000800 */
[----:B0-----:R-:W-:Y:S02]  /*0720*/  VIADD R2, R2, 0x10 ;  /* 0x0000001002027836 */ /* 0x001fe40000000000 */
[----:B-1----:R-:W-:Y:S02]  /*0730*/  FFMA R4, R4, R24, R23 ;  /* 0x0000001804047223 */ /* 0x002fe40000000017 */
[----:B------:R0:W1:Y:S02]  /*0740*/  LDS R23, [R22+-0x8] ;  /* 0xfffff80016177984 */ /* 0x0000640000000800 */
[----:B--2---:R-:W-:-:S04]  /*0750*/  FFMA R5, R5, R25, R4 ;  /* 0x0000001905057223 */ /* 0x004fc80000000004 */
[----:B---3--:R-:W-:Y:S01]  /*0760*/  FFMA R6, R6, R26, R5 ;  /* 0x0000001a06067223 */ /* 0x008fe20000000005 */
[----:B0-----:R-:W-:-:S03]  /*0770*/  VIADD R22, R22, 0xfffffff0 ;  /* 0xfffffff016167836 */ /* 0x001fc60000000000 */
[----:B-1----:R-:W-:Y:S01]  /*0780*/  FFMA R23, R7, R23, R6 ;  /* 0x0000001707177223 */ /* 0x002fe20000000006 */
[----:B------:R-:W-:Y:S06]  /*0790*/  @P0 BRA `(.L_x_30) ;  /* 0xfffffffc00c80947 */ /* 0x000fec000383ffff */
[----:B------:R-:W-:-:S07]  /*07a0*/  MOV R2, R12 ;  /* 0x0000000c00027202 */ /* 0x000fce0000000f00 */
.L_x_29:
[----:B------:R-:W-:-:S13]  /*07b0*/  ISETP.NE.AND P0, PT, R19, RZ, PT ;  /* 0x000000ff1300720c */ /* 0x000fda0003f05270 */
[----:B------:R-:W-:Y:S05]  /*07c0*/  @!P0 BRA `(.L_x_31) ;  /* 0x0000000000448947 */ /* 0x000fea0003800000 */
[----:B------:R-:W0:Y:S01]  /*07d0*/  S2UR UR5, SR_CgaCtaId ;  /* 0x00000000000579c3 */ /* 0x000e220000008800 */
[----:B------:R-:W-:Y:S01]  /*07e0*/  UMOV UR4, 0x400 ;  /* 0x0000040000047882 */ /* 0x000fe20000000000 */
[----:B-1----:R-:W-:Y:S02]  /*07f0*/  IADD3 R4, PT, PT, -R2, R21, R18 ;  /* 0x0000001502047210 */ /* 0x002fe40007ffe112 */
[----:B------:R-:W-:-:S03]  /*0800*/  ISETP.NE.AND P0, PT, R19, 0x1, PT ;  /* 0x000000011300780c */ /* 0x000fc60003f05270 */
[----:B------:R-:W-:Y:S01]  /*0810*/  IMAD R3, R4, 0x4, R9 ;  /* 0x0000000404037824 */ /* 0x000fe200078e0209 */
[----:B0-----:R-:W-:-:S06]  /*0820*/  ULEA UR4, UR5, UR4, 0x18 ;  /* 0x0000000405047291 */ /* 0x001fcc000f8ec0ff */
[----:B------:R-:W-:-:S05]  /*0830*/  IMAD.U32 R13, RZ, RZ, UR4 ;  /* 0x00000004ff0d7e24 */ /* 0x000fca000f8e00ff */
[----:B------:R-:W-:Y:S02]  /*0840*/  LEA R4, R2, R13, 0x2 ;  /* 0x0000000d02047211 */ /* 0x000fe400078e10ff */
[----:B------:R-:W-:Y:S04]  /*0850*/  LDS R2, [R3+-0x4] ;  /* 0xfffffc0003027984 */ /* 0x000fe80000000800 */
[----:B------:R-:W0:Y:S02]  /*0860*/  LDS.128 R4, [R4] ;  /* 0x0000000004047984 */ /* 0x000e240000000c00 */
[----:B0-----:R-:W-:Y:S01]  /*0870*/  FFMA R23, R4, R2, R23 ;  /* 0x0000000204177223 */ /* 0x001fe20000000017 */
[----:B------:R-:W-:Y:S06]  /*0880*/  @!P0 BRA `(.L_x_31) ;  /* 0x0000000000148947 */ /* 0x000fec0003800000 */
[----:B------:R-:W-:Y:S01]  /*0890*/  ISETP.NE.AND P0, PT, R19, 0x2, PT ;  /* 0x000000021300780c */ /* 0x000fe20003f05270 */
[----:B------:R-:W0:-:S12]  /*08a0*/  LDS R2, [R3+-0x8] ;  /* 0xfffff80003027984 */ /* 0x000e180000000800 */
[----:B------:R-:W1:Y:S01]  /*08b0*/  @P0 LDS R4, [R3+-0xc] ;  /* 0xfffff40003040984 */ /* 0x000e620000000800 */
[----:B0-----:R-:W-:-:S04]  /*08c0*/  FFMA R23, R2, R5, R23 ;  /* 0x0000000502177223 */ /* 0x001fc80000000017 */
[----:B-1----:R-:W-:-:S07]  /*08d0*/  @P0 FFMA R23, R4, R6, R23 ;  /* 0x0000000604170223 */ /* 0x002fce0000000017 */
.L_x_31:
[----:B------:R-:W0:Y:S01]  /*08e0*/  LDC.64 R2, c[0x0][0x3b8] ;  /* 0x0000ee00ff027b82 */ /* 0x000e220000000a00 */
[----:B------:R-:W-:Y:S02]  /*08f0*/  IMAD.IADD R5, R20, 0x1, R21 ;  /* 0x0000000114057824 */ /* 0x000fe400078e0215 */
[----:B-----5:R-:W-:Y:S01]  /*0900*/  FMUL R23, R16, R23 ;  /* 0x0000001710177220 */ /* 0x020fe20000400000 */
[----:B------:R-:W-:-:S05]  /*0910*/  VIADD R21, R21, UR8 ;  /* 0x0000000815157c36 */ /* 0x000fca0008000000 */
[----:B------:R-:W-:Y:S01]  /*0920*/  ISETP.GE.AND P0, PT, R21, R0, PT ;  /* 0x000000001500720c */ /* 0x000fe20003f06270 */
[----:B0-----:R-:W-:-:S05]  /*0930*/  IMAD.WIDE R2, R5, 0x4, R2 ;  /* 0x0000000405027825 */ /* 0x001fca00078e0202 */
[----:B------:R0:W-:Y:S07]  /*0940*/  STG.E desc[UR6][R2.64], R23 ;  /* 0x0000001702007986 */ /* 0x0001ee000c101906 */
[----:B------:R-:W-:Y:S05]  /*0950*/  @!P0 BRA `(.L_x_32) ;  /* 0xfffffffc00388947 */ /* 0x000fea000383ffff */
.L_x_28:
[----:B------:R-:W-:Y:S05]  /*0960*/  BSYNC.RECONVERGENT B0 ;  /* 0x0000000000007941 */ /* 0x000fea0003800200 */
.L_x_27:
[----:B------:R-:W2:Y:S01]  /*0970*/  LDCU UR4, c[0x0][0x3a8] ;  /* 0x00007500ff0477ac */ /* 0x000ea20008000800 */
[----:B------:R-:W-:Y:S01]  /*0980*/  IADD3 R14, PT, PT, R14, 0x100, RZ ;  /* 0x000001000e0e7810 */ /* 0x000fe20007ffe0ff */
[----:B------:R-:W-:Y:S03]  /*0990*/  BAR.SYNC.DEFER_BLOCKING 0x0 ;  /* 0x0000000000007b1d */ /* 0x000fe60000010000 */
[----:B--2---:R-:W-:-:S13]  /*09a0*/  ISETP.GE.AND P0, PT, R14, UR4, PT ;  /* 0x000000040e007c0c */ /* 0x004fda000bf06270 */
[----:B------:R-:W-:Y:S05]  /*09b0*/  @!P0 BRA `(.L_x_33) ;  /* 0xfffffff800bc8947 */ /* 0x000fea000383ffff */
[----:B------:R-:W-:Y:S05]  /*09c0*/  EXIT ;  /* 0x000000000000794d */ /* 0x000fea0003800000 */
.L_x_17:
[----:B------:R-:W0:Y:S01]  /*09d0*/  S2R R3, SR_TID.X ;  /* 0x0000000000037919 */ /* 0x000e220000002100 */
[----:B------:R-:W0:Y:S08]  /*09e0*/  S2UR UR4, SR_CTAID.X ;  /* 0x00000000000479c3 */ /* 0x000e300000002500 */
[----:B------:R-:W0:Y:S02]  /*09f0*/  LDC R0, c[0x0][0x360] ;  /* 0x0000d800ff007b82 */ /* 0x000e240000000800 */
[----:B0-----:R-:W-:-:S05]  /*0a00*/  IMAD R0, R0, UR4, R3 ;  /* 0x0000000400007c24 */ /* 0x001fca000f8e0203 */
[----:B------:R-:W-:-:S13]  /*0a10*/  ISETP.GE.AND P0, PT, R0, UR5, PT ;  /* 0x0000000500007c0c */ /* 0x000fda000bf06270 */
[----:B------:R-:W-:Y:S05]  /*0a20*/  @P0 EXIT ;  /* 0x000000000000094d */ /* 0x000fea0003800000 */
[----:B------:R-:W0:Y:S08]  /*0a30*/  LDC.64 R4, c[0x0][0x388] ;  /* 0x0000e200ff047b82 */ /* 0x000e300000000a00 */
[----:B------:R-:W1:Y:S01]  /*0a40*/  LDC.64 R2, c[0x0][0x390] ;  /* 0x0000e400ff027b82 */ /* 0x000e620000000a00 */
[----:B0-----:R-:W-:-:S06]  /*0a50*/  IMAD.WIDE R4, R0, 0x4, R4 ;  /* 0x0000000400047825 */ /* 0x001fcc00078e0204 */
[----:B------:R-:W2:Y:S01]  /*0a60*/  LDG.E.CONSTANT R4, desc[UR6][R4.64] ;  /* 0x0000000604047981 */ /* 0x000ea2000c1e9900 */
[----:B-1----:R-:W-:-:S06]  /*0a70*/  IMAD.WIDE R2, R0, 0x4, R2 ;  /* 0x0000000400027825 */ /* 0x002fcc00078e0202 */
[----:B------:R-:W3:Y:S01]  /*0a80*/  LDG.E.CONSTANT R2, desc[UR6][R2.64] ;  /* 0x0000000602027981 */ /* 0x000ee2000c1e9900 */
[----:B--2---:R-:W-:-:S04]  /*0a90*/  ISETP.GE.AND P0, PT, R4, 0x2, PT ;  /* 0x000000020400780c */ /* 0x004fc80003f06270 */
[----:B---3--:R-:W-:-:S13]  /*0aa0*/  ISETP.LT.OR P0, PT, R2, 0x1, !P0 ;  /* 0x000000010200780c */ /* 0x008fda0004701670 */
[----:B------:R-:W-:Y:S05]  /*0ab0*/  @P0 EXIT ;  /* 0x000000000000094d */ /* 0x000fea0003800000 */
[----:B------:R-:W0:Y:S01]  /*0ac0*/  LDC.64 R6, c[0x0][0x3a0] ;  /* 0x0000e800ff067b82 */ /* 0x000e220000000a00 */
[----:B------:R-:W1:Y:S01]  /*0ad0*/  LDCU UR4, c[0x0][0x3b0] ;  /* 0x00007600ff0477ac */ /* 0x000e620008000800 */
[----:B------:R-:W2:Y:S01]  /*0ae0*/  LDCU.64 UR8, c[0x0][0x3a8] ;  /* 0x00007500ff0877ac */ /* 0x000ea20008000a00 */
[----:B0-----:R-:W-:-:S05]  /*0af0*/  IMAD.WIDE R6, R0, 0x4, R6 ;  /* 0x0000000400067825 */ /* 0x001fca00078e0206 */
[----:B------:R0:W5:Y:S01]  /*0b00*/  LDG.E.CONSTANT R4, desc[UR6][R6.64] ;  /* 0x0000000606047981 */ /* 0x000162000c1e9900 */
[----:B-1----:R-:W-:Y:S01]  /*0b10*/  VIADD R5, R2, UR4 ;  /* 0x0000000402057c36 */ /* 0x002fe20008000000 */
[----:B------:R-:W-:Y:S01]  /*0b20*/  BSSY.RECONVERGENT B0, `(.L_x_34) ;  /* 0x000003d000007945 */ /* 0x000fe20003800200 */
[----:B--2---:R-:W-:-:S03]  /*0b30*/  IMAD R3, R0, UR9, RZ ;  /* 0x0000000900037c24 */ /* 0x004fc6000f8e02ff */
[----:B------:R-:W-:-:S04]  /*0b40*/  VIMNMX R10, PT, PT, R5, UR8, PT ;  /* 0x00000008050a7c48 */ /* 0x000fc8000bfe0100 */
[----:B------:R-:W-:-:S13]  /*0b50*/  ISETP.GE.AND P0, PT, R10, 0x1, PT ;  /* 0x000000010a00780c */ /* 0x000fda0003f06270 */
[----:B0-----:R-:W-:Y:S05]  /*0b60*/  @!P0 BRA `(.L_x_35) ;  /* 0x0000000000e08947 */ /* 0x001fea0003800000 */
[C---:B------:R-:W-:Y:S01]  /*0b70*/  ISETP.GE.U32.AND P0, PT, R10.reuse, 0x8, PT ;  /* 0x000000080a00780c */ /* 0x040fe20003f06070 */
[----:B------:R-:W-:Y:S01]  /*0b80*/  BSSY.RECONVERGENT B1, `(.L_x_36) ;  /* 0x0000016000017945 */ /* 0x000fe20003800200 */
[----:B------:R-:W-:Y:S01]  /*0b90*/  LOP3.LUT R12, R10, 0x7, RZ, 0xc0, !PT ;  /* 0x000000070a0c7812 */ /* 0x000fe200078ec0ff */
[----:B------:R-:W-:-:S03]  /*0ba0*/  IMAD.MOV.U32 R13, RZ, RZ, RZ ;  /* 0x000000ffff0d7224 */ /* 0x000fc600078e00ff */
[----:B------:R-:W-:-:S07]  /*0bb0*/  ISETP.NE.AND P1, PT, R12, RZ, PT ;  /* 0x000000ff0c00720c */ /* 0x000fce0003f25270 */
[----:B------:R-:W-:Y:S06]  /*0bc0*/  @!P0 BRA `(.L_x_37) ;  /* 0x0000000000448947 */ /* 0x000fec0003800000 */
[----:B------:R-:W0:Y:S01]  /*0bd0*/  LDC.64 R8, c[0x0][0x3b8] ;  /* 0x0000ee00ff087b82 */ /* 0x000e220000000a00 */
[----:B------:R-:W-:Y:S01]  /*0be0*/  HFMA2 R11, -RZ, RZ, 0, 0 ;  /* 0x00000000ff0b7431 */ /* 0x000fe200000001ff */
[----:B------:R-:W-:Y:S01]  /*0bf0*/  LOP3.LUT R13, R10, 0x7ffffff8, RZ, 0xc0, !PT ;  /* 0x7ffffff80a0d7812 */ /* 0x000fe200078ec0ff */
[----:B------:R-:W-:-:S07]  /*0c00*/  IMAD.MOV.U32 R15, RZ, RZ, 0x7fffffff ;  /* 0x7fffffffff0f7424 */ /* 0x000fce00078e00ff */
.L_x_38:
[----:B-1----:R-:W-:Y:S01]  /*0c10*/  IMAD R7, R0, UR8, R11 ;  /* 0x0000000800077c24 */ /* 0x002fe2000f8e020b */
[----:B------:R-:W-:-:S03]  /*0c20*/  IADD3 R11, PT, PT, R11, 0x8, RZ ;  /* 0x000000080b0b7810 */ /* 0x000fc60007ffe0ff */
[----:B0-----:R-:W-:Y:S01]  /*0c30*/  IMAD.WIDE R6, R7, 0x4, R8 ;  /* 0x0000000407067825 */ /* 0x001fe200078e0208 */
[----:B------:R-:W-:-:S04]  /*0c40*/  ISETP.NE.AND P0, PT, R11, R13, PT ;  /* 0x0000000d0b00720c */ /* 0x000fc80003f05270 */
[----:B------:R1:W-:Y:S04]  /*0c50*/  STG.E desc[UR6][R6.64], R15 ;  /* 0x0000000f06007986 */ /* 0x0003e8000c101906 */
[----:B------:R1:W-:Y:S04]  /*0c60*/  STG.E desc[UR6][R6.64+0x4], R15 ;  /* 0x0000040f06007986 */ /* 0x0003e8000c101906 */
[----:B------:R1:W-:Y:S04]  /*0c70*/  STG.E desc[UR6][R6.64+0x8], R15 ;  /* 0x0000080f06007986 */ /* 0x0003e8000c101906 */
[----:B------:R1:W-:Y:S04]  /*0c80*/  STG.E desc[UR6][R6.64+0xc], R15 ;  /* 0x00000c0f06007986 */ /* 0x0003e8000c101906 */
[----:B------:R1:W-:Y:S04]  /*0c90*/  STG.E desc[UR6][R6.64+0x10], R15 ;  /* 0x0000100f06007986 */ /* 0x0003e8000c101906 */
[----:B------:R1:W-:Y:S04]  /*0ca0*/  STG.E desc[UR6][R6.64+0x14], R15 ;  /* 0x0000140f06007986 */ /* 0x0003e8000c101906 */
[----:B------:R1:W-:Y:S04]  /*0cb0*/  STG.E desc[UR6][R6.64+0x18], R15 ;  /* 0x0000180f06007986 */ /* 0x0003e8000c101906 */
[----:B------:R1:W-:Y:S01]  /*0cc0*/  STG.E desc[UR6][R6.64+0x1c], R15 ;  /* 0x00001c0f06007986 */ /* 0x0003e2000c101906 */
[----:B------:R-:W-:Y:S05]  /*0cd0*/  @P0 BRA `(.L_x_38) ;  /* 0xfffffffc00cc0947 */ /* 0x000fea000383ffff */
.L_x_37:
[----:B------:R-:W-:Y:S05]  /*0ce0*/  BSYNC.RECONVERGENT B1 ;  /* 0x0000000000017941 */ /* 0x000fea0003800200 */
.L_x_36:
[----:B------:R-:W-:Y:S05]  /*0cf0*/  @!P1 BRA `(.L_x_35) ;  /* 0x00000000007c9947 */ /* 0x000fea0003800000 */
[----:B------:R-:W-:Y:S01]  /*0d00*/  ISETP.GE.U32.AND P0, PT, R12, 0x4, PT ;  /* 0x000000040c00780c */ /* 0x000fe20003f06070 */
[----:B------:R-:W-:Y:S01]  /*0d10*/  BSSY.RECONVERGENT B1, `(.L_x_39) ;  /* 0x000000d000017945 */ /* 0x000fe20003800200 */
[----:B------:R-:W-:-:S04]  /*0d20*/  LOP3.LUT R8, R10, 0x3, RZ, 0xc0, !PT ;  /* 0x000000030a087812 */ /* 0x000fc800078ec0ff */
[----:B------:R-:W-:-:S07]  /*0d30*/  ISETP.NE.AND P1, PT, R8, RZ, PT ;  /* 0x000000ff0800720c */ /* 0x000fce0003f25270 */
[----:B------:R-:W-:Y:S06]  /*0d40*/  @!P0 BRA `(.L_x_40) ;  /* 0x0000000000248947 */ /* 0x000fec0003800000 */
[----:B-1----:R-:W0:Y:S01]  /*0d50*/  LDC.64 R6, c[0x0][0x3b8] ;  /* 0x0000ee00ff067b82 */ /* 0x002e220000000a00 */
[----:B------:R-:W-:Y:S01]  /*0d60*/  IMAD R9, R0, UR8, R13 ;  /* 0x0000000800097c24 */ /* 0x000fe2000f8e020d */
[----:B------:R-:W-:Y:S01]  /*0d70*/  IADD3 R13, PT, PT, R13, 0x4, RZ ;  /* 0x000000040d0d7810 */ /* 0x000fe20007ffe0ff */
[----:B------:R-:W-:Y:S02]  /*0d80*/  IMAD.MOV.U32 R11, RZ, RZ, 0x7fffffff ;  /* 0x7fffffffff0b7424 */ /* 0x000fe400078e00ff */
[----:B0-----:R-:W-:-:S05]  /*0d90*/  IMAD.WIDE R6, R9, 0x4, R6 ;  /* 0x0000000409067825 */ /* 0x001fca00078e0206 */
[----:B------:R0:W-:Y:S04]  /*0da0*/  STG.E desc[UR6][R6.64], R11 ;  /* 0x0000000b06007986 */ /* 0x0001e8000c101906 */
[----:B------:R0:W-:Y:S04]  /*0db0*/  STG.E desc[UR6][R6.64+0x4], R11 ;  /* 0x0000040b06007986 */ /* 0x0001e8000c101906 */
[----:B------:R0:W-:Y:S04]  /*0dc0*/  STG.E desc[UR6][R6.64+0x8], R11 ;  /* 0x0000080b06007986 */ /* 0x0001e8000c101906 */
[----:B------:R0:W-:Y:S02]  /*0dd0*/  STG.E desc[UR6][R6.64+0xc], R11 ;  /* 0x00000c0b06007986 */ /* 0x0001e4000c101906 */
.L_x_40:
[----:B------:R-:W-:Y:S05]  /*0de0*/  BSYNC.RECONVERGENT B1 ;  /* 0x0000000000017941 */ /* 0x000fea0003800200 */
.L_x_39:
[----:B------:R-:W-:Y:S05]  /*0df0*/  @!P1 BRA `(.L_x_35) ;  /* 0x00000000003c9947 */ /* 0x000fea0003800000 */
[----:B------:R-:W-:Y:S02]  /*0e00*/  LOP3.LUT R10, R10, 0x1, RZ, 0xc0, !PT ;  /* 0x000000010a0a7812 */ /* 0x000fe400078ec0ff */
[----:B------:R-:W-:Y:S02]  /*0e10*/  ISETP.NE.AND P0, PT, R8, 0x1, PT ;  /* 0x000000010800780c */ /* 0x000fe40003f05270 */
[----:B------:R-:W-:-:S11]  /*0e20*/  ISETP.NE.U32.AND P1, PT, R10, 0x1, PT ;  /* 0x000000010a00780c */ /* 0x000fd60003f25070 */
[----:B01----:R-:W0:Y:S01]  /*0e30*/  @P0 LDC.64 R6, c[0x0][0x3b8] ;  /* 0x0000ee00ff060b82 */ /* 0x003e220000000a00 */
[----:B------:R-:W-:Y:S01]  /*0e40*/  @P0 IMAD R9, R0, UR8, R13 ;  /* 0x0000000800090c24 */ /* 0x000fe2000f8e020d */
[----:B------:R-:W-:Y:S01]  /*0e50*/  @P0 MOV R15, 0x7fffffff ;  /* 0x7fffffff000f0802 */ /* 0x000fe20000000f00 */
[----:B------:R-:W-:-:S04]  /*0e60*/  @P0 VIADD R13, R13, 0x2 ;  /* 0x000000020d0d0836 */ /* 0x000fc80000000000 */
[----:B------:R-:W-:Y:S01]  /*0e70*/  @!P1 IMAD R13, R0, UR8, R13 ;  /* 0x00000008000d9c24 */ /* 0x000fe2000f8e020d */
[----:B------:R-:W1:Y:S01]  /*0e80*/  @!P1 LDC.64 R10, c[0x0][0x3b8] ;  /* 0x0000ee00ff0a9b82 */ /* 0x000e620000000a00 */
[----:B0-----:R-:W-:-:S05]  /*0e90*/  @P0 IMAD.WIDE R8, R9, 0x4, R6 ;  /* 0x0000000409080825 */ /* 0x001fca00078e0206 */
[----:B------:R2:W-:Y:S01]  /*0ea0*/  @P0 STG.E desc[UR6][R8.64], R15 ;  /* 0x0000000f08000986 */ /* 0x0005e2000c101906 */
[----:B-1----:R-:W-:-:S03]  /*0eb0*/  @!P1 IMAD.WIDE R6, R13, 0x4, R10 ;  /* 0x000000040d069825 */ /* 0x002fc600078e020a */
[----:B------:R2:W-:Y:S01]  /*0ec0*/  @P0 STG.E desc[UR6][R8.64+0x4], R15 ;  /* 0x0000040f08000986 */ /* 0x0005e2000c101906 */
[----:B------:R-:W-:-:S05]  /*0ed0*/  @!P1 IMAD.MOV.U32 R11, RZ, RZ, 0x7fffffff ;  /* 0x7fffffffff0b9424 */ /* 0x000fca00078e00ff */
[----:B------:R2:W-:Y:S02]  /*0ee0*/  @!P1 STG.E desc[UR6][R6.64], R11 ;  /* 0x0000000b06009986 */ /* 0x0005e4000c101906 */
.L_x_35:
[----:B------:R-:W-:Y:S05]  /*0ef0*/  BSYNC.RECONVERGENT B0 ;  /* 0x0000000000007941 */ /* 0x000fea0003800200 */
.L_x_34:
[----:B------:R-:W-:-:S13]  /*0f00*/  ISETP.GE.AND P0, PT, R5, UR8, PT ;  /* 0x0000000805007c0c */ /* 0x000fda000bf06270 */
[----:B------:R-:W-:Y:S05]  /*0f10*/  @P0 EXIT ;  /* 0x000000000000094d */ /* 0x000fea0003800000 */
[----:B------:R-:W-:Y:S01]  /*0f20*/  SHF.R.S32.HI R13, RZ, 0x1f, R3 ;  /* 0x0000001fff0d7819 */ /* 0x000fe20000011403 */
[----:B------:R-:W3:Y:S01]  /*0f30*/  LDCU.64 UR4, c[0x0][0x398] ;  /* 0x00007300ff0477ac */ /* 0x000ee20008000a00 */
[C---:B-12---:R-:W-:Y:S02]  /*0f40*/  LOP3.LUT R15, R2.reuse, 0x3, RZ, 0xc0, !PT ;  /* 0x00000003020f7812 */ /* 0x046fe400078ec0ff */
[----:B------:R-:W-:-:S07]  /*0f50*/  LOP3.LUT R8, R2, 0x7ffffffc, RZ, 0xc0, !PT ;  /* 0x7ffffffc02087812 */ /* 0x000fce00078ec0ff */
.L_x_47:
[----:B------:R-:W-:Y:S01]  /*0f60*/  ISETP.GE.U32.AND P0, PT, R2, 0x4, PT ;  /* 0x000000040200780c */ /* 0x000fe20003f06070 */
[----:B------:R-:W-:Y:S01]  /*0f70*/  BSSY.RECONVERGENT B0, `(.L_x_41) ;  /* 0x000001f000007945 */ /* 0x000fe20003800200 */
[----:B-1----:R-:W-:Y:S02]  /*0f80*/  HFMA2 R9, -RZ, RZ, 0, 0 ;  /* 0x00000000ff097431 */ /* 0x002fe400000001ff */
[----:B0-----:R-:W-:-:S09]  /*0f90*/  IMAD.MOV.U32 R6, RZ, RZ, RZ ;  /* 0x000000ffff067224 */ /* 0x001fd200078e00ff */
[----:B------:R-:W-:Y:S05]  /*0fa0*/  @!P0 BRA `(.L_x_42) ;  /* 0x00000000006c8947 */ /* 0x000fea0003800000 */
[----:B------:R-:W-:Y:S01]  /*0fb0*/  BSSY.RECONVERGENT B1, `(.L_x_43) ;  /* 0x0000019000017945 */ /* 0x000fe20003800200 */
[----:B------:R-:W-:Y:S01]  /*0fc0*/  MOV R9, RZ ;  /* 0x000000ff00097202 */ /* 0x000fe20000000f00 */
[----:B------:R-:W-:-:S07]  /*0fd0*/  IMAD.MOV.U32 R12, RZ, RZ, RZ ;  /* 0x000000ffff0c7224 */ /* 0x000fce00078e00ff */
.L_x_44:
[----:B------:R-:W0:Y:S01]  /*0fe0*/  LDC.64 R10, c[0x0][0x380] ;  /* 0x0000e000ff0a7b82 */ /* 0x000e220000000a00 */
[----:B------:R-:W-:Y:S02]  /*0ff0*/  IADD3 R14, P0, PT, R3, R12, RZ ;  /* 0x0000000c030e7210 */ /* 0x000fe40007f1e0ff */
[----:B------:R-:W-:-:S03]  /*1000*/  IADD3 R7, PT, PT, -R12, R5, RZ ;  /* 0x000000050c077210 */ /* 0x000fc60007ffe1ff */
[----:B------:R-:W-:Y:S01]  /*1010*/  IMAD.X R17, RZ, RZ, R13, P0 ;  /* 0x000000ffff117224 */ /* 0x000fe200000e060d */
[----:B---3--:R-:W-:Y:S01]  /*1020*/  LEA R6, P0, R14, UR4, 0x2 ;  /* 0x000000040e067c11 */ /* 0x008fe2000f8010ff */
[----:B0-----:R-:W-:-:S03]  /*1030*/  IMAD.WIDE R10, R7, 0x4, R10 ;  /* 0x00000004070a7825 */ /* 0x001fc600078e020a */
[----:B------:R-:W-:Y:S02]  /*1040*/  LEA.HI.X R7, R14, UR5, R17, 0x2, P0 ;  /* 0x000000050e077c11 */ /* 0x000fe400080f1411 */
[----:B------:R-:W2:Y:S04]  /*1050*/  LDG.E.CONSTANT R14, desc[UR6][R10.64] ;  /* 0x000000060a0e7981 */ /* 0x000ea8000c1e9900 */
[----:B------:R-:W2:Y:S04]  /*1060*/  LDG.E.CONSTANT R16, desc[UR6][R6.64] ;  /* 0x0000000606107981 */ /* 0x000ea8000c1e9900 */
[----:B------:R-:W3:Y:S04]  /*1070*/  LDG.E.CONSTANT R17, desc[UR6][R10.64+-0x4] ;  /* 0xfffffc060a117981 */ /* 0x000ee8000c1e9900 */
[----:B------:R-:W3:Y:S04]  /*1080*/  LDG.E.CONSTANT R18, desc[UR6][R6.64+0x4] ;  /* 0x0000040606127981 */ /* 0x000ee8000c1e9900 */
[----:B------:R-:W4:Y:S04]  /*1090*/  LDG.E.CONSTANT R19, desc[UR6][R10.64+-0x8] ;  /* 0xfffff8060a137981 */ /* 0x000f28000c1e9900 */
[----:B------:R-:W4:Y:S04]  /*10a0*/  LDG.E.CONSTANT R20, desc[UR6][R6.64+0x8] ;  /* 0x0000080606147981 */ /* 0x000f28000c1e9900 */
[----:B------:R-:W4:Y:S04]  /*10b0*/  LDG.E.CONSTANT R22, desc[UR6][R6.64+0xc] ;  /* 0x00000c0606167981 */ /* 0x000f28000c1e9900 */
[----:B------:R-:W4:Y:S01]  /*10c0*/  LDG.E.CONSTANT R21, desc[UR6][R10.64+-0xc] ;  /* 0xfffff4060a157981 */ /* 0x000f22000c1e9900 */
[----:B------:R-:W-:-:S04]  /*10d0*/  IADD3 R12, PT, PT, R12, 0x4, RZ ;  /* 0x000000040c0c7810 */ /* 0x000fc80007ffe0ff */
[----:B------:R-:W-:Y:S01]  /*10e0*/  ISETP.NE.AND P0, PT, R12, R8, PT ;  /* 0x000000080c00720c */ /* 0x000fe20003f05270 */
[----:B--2---:R-:W-:-:S04]  /*10f0*/  FFMA R14, R14, R16, R9 ;  /* 0x000000100e0e7223 */ /* 0x004fc80000000009 */
[----:B---3--:R-:W-:-:S04]  /*1100*/  FFMA R14, R17, R18, R14 ;  /* 0x00000012110e7223 */ /* 0x008fc8000000000e */
[----:B----4-:R-:W-:-:S04]  /*1110*/  FFMA R14, R19, R20, R14 ;  /* 0x00000014130e7223 */ /* 0x010fc8000000000e */
[----:B------:R-:W-:Y:S01]  /*1120*/  FFMA R9, R21, R22, R14 ;  /* 0x0000001615097223 */ /* 0x000fe2000000000e */
[----:B------:R-:W-:Y:S06]  /*1130*/  @P0 BRA `(.L_x_44) ;  /* 0xfffffffc00a80947 */ /* 0x000fec000383ffff */
[----:B------:R-:W-:Y:S05]  /*1140*/  BSYNC.RECONVERGENT B1 ;  /* 0x0000000000017941 */ /* 0x000fea0003800200 */
.L_x_43:
[----:B------:R-:W-:-:S07]  /*1150*/  IMAD.MOV.U32 R6, RZ, RZ, R8 ;  /* 0x000000ffff067224 */ /* 0x000fce00078e0008 */
.L_x_42:
[----:B---3--:R-:W-:Y:S05]  /*1160*/  BSYNC.RECONVERGENT B0 ;  /* 0x0000000000007941 */ /* 0x008fea0003800200 */
.L_x_41:
[----:B------:R-:W-:Y:S01]  /*1170*/  ISETP.NE.AND P0, PT, R15, RZ, PT ;  /* 0x000000ff0f00720c */ /* 0x000fe20003f05270 */
[----:B------:R-:W-:-:S12]  /*1180*/  BSSY.RECONVERGENT B0, `(.L_x_45) ;  /* 0x0000016000007945 */ /* 0x000fd80003800200 */
[----:B------:R-:W-:Y:S05]  /*1190*/  @!P0 BRA `(.L_x_46) ;  /* 0x0000000000508947 */ /* 0x000fea0003800000 */
[----:B------:R-:W0:Y:S01]  /*11a0*/  LDC.64 R10, c[0x0][0x380] ;  /* 0x0000e000ff0a7b82 */ /* 0x000e220000000a00 */
[----:B------:R-:W1:Y:S01]  /*11b0*/  LDCU.64 UR8, c[0x0][0x398] ;  /* 0x00007300ff0877ac */ /* 0x000e620008000a00 */
[----:B------:R-:W-:Y:S02]  /*11c0*/  IADD3 R12, P0, PT, R3, R6, RZ ;  /* 0x00000006030c7210 */ /* 0x000fe40007f1e0ff */
[----:B------:R-:W-:-:S03]  /*11d0*/  IADD3 R7, PT, PT, -R6, R5, RZ ;  /* 0x0000000506077210 */ /* 0x000fc60007ffe1ff */
[----:B------:R-:W-:Y:S01]  /*11e0*/  IMAD.X R17, RZ, RZ, R13, P0 ;  /* 0x000000ffff117224 */ /* 0x000fe200000e060d */
[----:B-1----:R-:W-:Y:S01]  /*11f0*/  LEA R6, P0, R12, UR8, 0x2 ;  /* 0x000000080c067c11 */ /* 0x002fe2000f8010ff */
[----:B0-----:R-:W-:-:S03]  /*1200*/  IMAD.WIDE R10, R7, 0x4, R10 ;  /* 0x00000004070a7825 */ /* 0x001fc600078e020a */
[----:B------:R-:W-:Y:S02]  /*1210*/  LEA.HI.X R7, R12, UR9, R17, 0x2, P0 ;  /* 0x000000090c077c11 */ /* 0x000fe400080f1411 */
[----:B------:R-:W2:Y:S04]  /*1220*/  LDG.E.CONSTANT R12, desc[UR6][R10.64] ;  /* 0x000000060a0c7981 */ /* 0x000ea8000c1e9900 */
[----:B------:R-:W2:Y:S01]  /*1230*/  LDG.E.CONSTANT R14, desc[UR6][R6.64] ;  /* 0x00000006060e7981 */ /* 0x000ea2000c1e9900 */
[----:B------:R-:W-:Y:S01]  /*1240*/  ISETP.NE.AND P0, PT, R15, 0x1, PT ;  /* 0x000000010f00780c */ /* 0x000fe20003f05270 */
[----:B--2---:R-:W-:-:S12]  /*1250*/  FFMA R9, R12, R14, R9 ;  /* 0x0000000e0c097223 */ /* 0x004fd80000000009 */
[----:B------:R-:W-:Y:S05]  /*1260*/  @!P0 BRA `(.L_x_46) ;  /* 0x00000000001c8947 */ /* 0x000fea0003800000 */
[----:B------:R-:W-:Y:S01]  /*1270*/  ISETP.NE.AND P0, PT, R15, 0x2, PT ;  /* 0x000000020f00780c */ /* 0x000fe20003f05270 */
[----:B------:R-:W2:Y:S04]  /*1280*/  LDG.E.CONSTANT R12, desc[UR6][R10.64+-0x4] ;  /* 0xfffffc060a0c7981 */ /* 0x000ea8000c1e9900 */
[----:B------:R-:W2:Y:S08]  /*1290*/  LDG.E.CONSTANT R14, desc[UR6][R6.64+0x4] ;  /* 0x00000406060e7981 */ /* 0x000eb0000c1e9900 */
[----:B------:R-:W3:Y:S04]  /*12a0*/  @P0 LDG.E.CONSTANT R16, desc[UR6][R10.64+-0x8] ;  /* 0xfffff8060a100981 */ /* 0x000ee8000c1e9900 */
[----:B------:R-:W3:Y:S01]  /*12b0*/  @P0 LDG.E.CONSTANT R17, desc[UR6][R6.64+0x8] ;  /* 0x0000080606110981 */ /* 0x000ee2000c1e9900 */
[----:B--2---:R-:W-:-:S04]  /*12c0*/  FFMA R9, R12, R14, R9 ;  /* 0x0000000e0c097223 */ /* 0x004fc80000000009 */
[----:B---3--:R-:W-:-:S07]  /*12d0*/  @P0 FFMA R9, R16, R17, R9 ;  /* 0x0000001110090223 */ /* 0x008fce0000000009 */
.L_x_46:
[----:B------:R-:W-:Y:S05]  /*12e0*/  BSYNC.RECONVERGENT B0 ;  /* 0x0000000000007941 */ /* 0x000fea0003800200 */
.L_x_45:
[----:B------:R-:W0:Y:S01]  /*12f0*/  LDC.64 R6, c[0x0][0x3b8] ;  /* 0x0000ee00ff067b82 */ /* 0x000e220000000a00 */
[----:B------:R-:W1:Y:S01]  /*1300*/  LDCU UR8, c[0x0][0x3a8] ;  /* 0x00007500ff0877ac */ /* 0x000e620008000800 */
[----:B-----5:R-:W-:Y:S01]  /*1310*/  FMUL R9, R4, R9 ;  /* 0x0000000904097220 */ /* 0x020fe20000400000 */
[----:B-1----:R-:W-:Y:S01]  /*1320*/  IMAD R11, R0, UR8, R5 ;  /* 0x00000008000b7c24 */ /* 0x002fe2000f8e0205 */
[----:B------:R-:W-:-:S03]  /*1330*/  IADD3 R5, PT, PT, R5, 0x1, RZ ;  /* 0x0000000105057810 */ /* 0x000fc60007ffe0ff */
[----:B0-----:R-:W-:Y:S01]  /*1340*/  IMAD.WIDE R6, R11, 0x4, R6 ;  /* 0x000000040b067825 */ /* 0x001fe200078e0206 */
[----:B------:R-:W-:-:S04]  /*1350*/  ISETP.GE.AND P0, PT, R5, UR8, PT ;  /* 0x0000000805007c0c */ /* 0x000fc8000bf06270 */
[----:B------:R1:W-:Y:S09]  /*1360*/  STG.E desc[UR6][R6.64], R9 ;  /* 0x0000000906007986 */ /* 0x0003f2000c101906 */
[----:B------:R-:W-:Y:S05]  /*1370*/  @!P0 BRA `(.L_x_47) ;  /* 0xfffffff800f88947 */ /* 0x000fea000383ffff */
[----:B------:R-:W-:Y:S05]  /*1380*/  EXIT ;  /* 0x000000000000794d */ /* 0x000fea0003800000 */
.L_x_48:
        /* <DEDUP_REMOVED lines=15> */
.L_x_50:


//--------------------- .nv.shared.vpwma_many_series_one_param_f32 --------------------------
	.section	.nv.shared.vpwma_many_series_one_param_f32,"aw",@nobits
	.sectionflags	@""
	.align	16
	.zero		1024


//--------------------- .nv.shared.reserved.0     --------------------------
	.section	.nv.shared.reserved.0,"aw",@nobits
	.weak		__nv_reservedSMEM_offset_0_alias
	.size		__nv_reservedSMEM_offset_0_alias, 0, 64
	.other		__nv_reservedSMEM_offset_0_alias,@"STO_CUDA_RESERVED_SHARED STV_DEFAULT"
__nv_reservedSMEM_offset_0_alias:
	.zero		0
	.zero		64


//--------------------- .nv.shared.vpwma_batch_f32 --------------------------
	.section	.nv.shared.vpwma_batch_f32,"aw",@nobits
	.sectionflags	@""
	.align	16
	.zero		1024


//--------------------- .nv.constant0.vpwma_many_series_one_param_f32 --------------------------
	.section	.nv.constant0.vpwma_many_series_one_param_f32,"a",@progbits
	.sectionflags	@""
	.align	4
.nv.constant0.vpwma_many_series_one_param_f32:
	.zero		952


//--------------------- .nv.constant0.vpwma_batch_f32 --------------------------
	.section	.nv.constant0.vpwma_batch_f32,"a",@progbits
	.sectionflags	@""
	.align	4
.nv.constant0.vpwma_batch_f32:
	.zero		960


//--------------------- SYMBOLS --------------------------

	.type		.nv.reservedSmem.offset0,@object
	.size		.nv.reservedSmem.offset0,0x4
	.type		.nv.reservedSmem.cap,@object
	.size		.nv.reservedSmem.cap,0x4
